//
// Generated by NVIDIA NVVM Compiler
//
// Compiler Build ID: CL-36424714
// Cuda compilation tools, release 13.0, V13.0.88
// Based on NVVM 20.0.0
//

.version 9.0
.target sm_100
.address_size 64

	// .globl	_Z11slopeKernelPdS_S_ddiS_S_S_S_iS_S_
.func  (.param .b64 func_retval0) __internal_accurate_pow
(
	.param .b64 __internal_accurate_pow_param_0
)
;

.visible .entry _Z11slopeKernelPdS_S_ddiS_S_S_S_iS_S_(
	.param .u64 .ptr .align 1 _Z11slopeKernelPdS_S_ddiS_S_S_S_iS_S__param_0,
	.param .u64 .ptr .align 1 _Z11slopeKernelPdS_S_ddiS_S_S_S_iS_S__param_1,
	.param .u64 .ptr .align 1 _Z11slopeKernelPdS_S_ddiS_S_S_S_iS_S__param_2,
	.param .f64 _Z11slopeKernelPdS_S_ddiS_S_S_S_iS_S__param_3,
	.param .f64 _Z11slopeKernelPdS_S_ddiS_S_S_S_iS_S__param_4,
	.param .u32 _Z11slopeKernelPdS_S_ddiS_S_S_S_iS_S__param_5,
	.param .u64 .ptr .align 1 _Z11slopeKernelPdS_S_ddiS_S_S_S_iS_S__param_6,
	.param .u64 .ptr .align 1 _Z11slopeKernelPdS_S_ddiS_S_S_S_iS_S__param_7,
	.param .u64 .ptr .align 1 _Z11slopeKernelPdS_S_ddiS_S_S_S_iS_S__param_8,
	.param .u64 .ptr .align 1 _Z11slopeKernelPdS_S_ddiS_S_S_S_iS_S__param_9,
	.param .u32 _Z11slopeKernelPdS_S_ddiS_S_S_S_iS_S__param_10,
	.param .u64 .ptr .align 1 _Z11slopeKernelPdS_S_ddiS_S_S_S_iS_S__param_11,
	.param .u64 .ptr .align 1 _Z11slopeKernelPdS_S_ddiS_S_S_S_iS_S__param_12
)
{
	.reg .pred 	%p<31>;
	.reg .b32 	%r<52>;
	.reg .b64 	%rd<47>;
	.reg .b64 	%fd<100>;

	ld.param.u64 	%rd6, [_Z11slopeKernelPdS_S_ddiS_S_S_S_iS_S__param_0];
	ld.param.f64 	%fd20, [_Z11slopeKernelPdS_S_ddiS_S_S_S_iS_S__param_4];
	ld.param.u32 	%r8, [_Z11slopeKernelPdS_S_ddiS_S_S_S_iS_S__param_5];
	ld.param.u64 	%rd13, [_Z11slopeKernelPdS_S_ddiS_S_S_S_iS_S__param_6];
	ld.param.u64 	%rd14, [_Z11slopeKernelPdS_S_ddiS_S_S_S_iS_S__param_7];
	ld.param.u64 	%rd9, [_Z11slopeKernelPdS_S_ddiS_S_S_S_iS_S__param_8];
	ld.param.u32 	%r7, [_Z11slopeKernelPdS_S_ddiS_S_S_S_iS_S__param_10];
	ld.param.u64 	%rd11, [_Z11slopeKernelPdS_S_ddiS_S_S_S_iS_S__param_11];
	ld.param.u64 	%rd12, [_Z11slopeKernelPdS_S_ddiS_S_S_S_iS_S__param_12];
	cvta.to.global.u64 	%rd1, %rd14;
	cvta.to.global.u64 	%rd2, %rd13;
	mov.u32 	%r9, %ctaid.x;
	mov.u32 	%r10, %ntid.x;
	mov.u32 	%r11, %tid.x;
	mad.lo.s32 	%r1, %r9, %r10, %r11;
	setp.ge.s32 	%p1, %r1, %r8;
	@%p1 bra 	$L__BB0_20;
	ld.param.u64 	%rd46, [_Z11slopeKernelPdS_S_ddiS_S_S_S_iS_S__param_9];
	cvta.to.global.u64 	%rd15, %rd6;
	cvta.to.global.u64 	%rd16, %rd11;
	cvta.to.global.u64 	%rd17, %rd9;
	cvta.to.global.u64 	%rd18, %rd12;
	cvta.to.global.u64 	%rd19, %rd46;
	mul.wide.s32 	%rd20, %r1, 8;
	add.s64 	%rd21, %rd16, %rd20;
	ld.global.f64 	%fd21, [%rd21];
	cvt.rn.f64.s32 	%fd22, %r7;
	div.rn.f64 	%fd23, %fd21, %fd22;
	add.s64 	%rd22, %rd17, %rd20;
	st.global.f64 	[%rd22], %fd23;
	add.s64 	%rd23, %rd18, %rd20;
	ld.global.f64 	%fd24, [%rd23];
	div.rn.f64 	%fd25, %fd24, %fd22;
	add.s64 	%rd24, %rd19, %rd20;
	st.global.f64 	[%rd24], %fd25;
	add.s64 	%rd3, %rd15, %rd20;
	ld.global.f64 	%fd1, [%rd3];
	setp.geu.f64 	%p2, %fd1, 0d3FF0000000000000;
	@%p2 bra 	$L__BB0_3;
	add.s64 	%rd41, %rd2, %rd20;
	mov.b64 	%rd42, 0;
	st.global.u64 	[%rd41], %rd42;
	add.s64 	%rd43, %rd1, %rd20;
	st.global.u64 	[%rd43], %rd42;
	bra.uni 	$L__BB0_20;
$L__BB0_3:
	ld.param.f64 	%fd95, [_Z11slopeKernelPdS_S_ddiS_S_S_S_iS_S__param_3];
	ld.param.u64 	%rd45, [_Z11slopeKernelPdS_S_ddiS_S_S_S_iS_S__param_2];
	ld.param.u64 	%rd44, [_Z11slopeKernelPdS_S_ddiS_S_S_S_iS_S__param_1];
	cvta.to.global.u64 	%rd25, %rd44;
	add.s64 	%rd4, %rd25, %rd20;
	ld.global.f64 	%fd26, [%rd4];
	mul.f64 	%fd2, %fd95, %fd95;
	mul.f64 	%fd27, %fd2, %fd26;
	cvta.to.global.u64 	%rd27, %rd45;
	add.s64 	%rd5, %rd27, %rd20;
	ld.global.f64 	%fd28, [%rd5];
	abs.f64 	%fd29, %fd26;
	abs.f64 	%fd30, %fd28;
	mov.b64 	%rd28, %fd30;
	mov.b64 	%rd29, %fd29;
	min.u64 	%rd30, %rd28, %rd29;
	mov.b64 	%fd31, %rd30;
	max.u64 	%rd31, %rd29, %rd28;
	mov.b64 	%fd32, %rd31;
	{
	.reg .b32 %temp; 
	mov.b64 	{%temp, %r12}, %fd32;
	}
	and.b32  	%r13, %r12, -4194304;
	xor.b32  	%r14, %r13, 2144337920;
	mov.b32 	%r15, 0;
	mov.b64 	%fd33, {%r15, %r14};
	mul.f64 	%fd34, %fd33, %fd31;
	mul.f64 	%fd35, %fd33, %fd32;
	mul.f64 	%fd36, %fd34, %fd34;
	fma.rn.f64 	%fd37, %fd35, %fd35, %fd36;
	min.f64 	%fd38, %fd37, 0d7FEFFFFFFFFFFFFF;
	rsqrt.approx.ftz.f64 	%fd39, %fd38;
	mul.rn.f64 	%fd40, %fd39, %fd39;
	neg.f64 	%fd41, %fd40;
	fma.rn.f64 	%fd42, %fd38, %fd41, 0d3FF0000000000000;
	fma.rn.f64 	%fd43, %fd42, 0d3FD8000000000000, 0d3FE0000000000000;
	mul.rn.f64 	%fd44, %fd42, %fd39;
	fma.rn.f64 	%fd45, %fd43, %fd44, %fd39;
	mul.f64 	%fd46, %fd37, %fd45;
	or.b32  	%r16, %r13, 1048576;
	mov.b64 	%fd47, {%r15, %r16};
	mul.f64 	%fd48, %fd47, %fd46;
	setp.eq.f64 	%p3, %fd31, 0d0000000000000000;
	selp.f64 	%fd49, %fd32, %fd48, %p3;
	{
	.reg .b32 %temp; 
	mov.b64 	{%temp, %r17}, %fd31;
	}
	mov.f64 	%fd50, 0d7FF0000000000000;
	{
	.reg .b32 %temp; 
	mov.b64 	{%temp, %r2}, %fd50;
	}
	setp.lt.u32 	%p4, %r17, %r2;
	selp.f64 	%fd51, %fd49, %fd31, %p4;
	mul.f64 	%fd3, %fd27, %fd51;
	add.f64 	%fd4, %fd20, %fd1;
	{
	.reg .b32 %temp; 
	mov.b64 	{%temp, %r3}, %fd4;
	}
	mov.f64 	%fd52, 0d3FF5555555555555;
	{
	.reg .b32 %temp; 
	mov.b64 	{%temp, %r4}, %fd52;
	}
	and.b32  	%r5, %r4, 2146435072;
	setp.neu.f64 	%p5, %fd4, 0d0000000000000000;
	@%p5 bra 	$L__BB0_5;
	setp.eq.s32 	%p7, %r5, 1127219200;
	selp.b32 	%r18, %r3, 0, %p7;
	setp.lt.s32 	%p8, %r4, 0;
	or.b32  	%r19, %r18, 2146435072;
	selp.b32 	%r20, %r19, %r18, %p8;
	mov.b32 	%r21, 0;
	mov.b64 	%fd97, {%r21, %r20};
	bra.uni 	$L__BB0_6;
$L__BB0_5:
	abs.f64 	%fd53, %fd4;
	{ // callseq 0, 0
	.param .b64 param0;
	st.param.f64 	[param0], %fd53;
	.param .b64 retval0;
	call.uni (retval0), 
	__internal_accurate_pow, 
	(
	param0
	);
	ld.param.f64 	%fd54, [retval0];
	} // callseq 0
	setp.lt.s32 	%p6, %r3, 0;
	selp.f64 	%fd97, 0dFFF8000000000000, %fd54, %p6;
$L__BB0_6:
	add.f64 	%fd56, %fd4, 0d3FF5555555555555;
	{
	.reg .b32 %temp; 
	mov.b64 	{%temp, %r22}, %fd56;
	}
	and.b32  	%r23, %r22, 2146435072;
	setp.ne.s32 	%p9, %r23, 2146435072;
	@%p9 bra 	$L__BB0_11;
	setp.num.f64 	%p10, %fd4, %fd4;
	@%p10 bra 	$L__BB0_9;
	mov.f64 	%fd58, 0d3FF5555555555555;
	add.rn.f64 	%fd97, %fd4, %fd58;
	bra.uni 	$L__BB0_11;
$L__BB0_9:
	abs.f64 	%fd57, %fd4;
	setp.neu.f64 	%p11, %fd57, 0d7FF0000000000000;
	@%p11 bra 	$L__BB0_11;
	setp.eq.s32 	%p12, %r5, 1127219200;
	setp.lt.s32 	%p13, %r4, 0;
	selp.b32 	%r25, 0, 2146435072, %p13;
	setp.lt.s32 	%p14, %r3, 0;
	and.b32  	%r26, %r4, 2147483647;
	setp.ne.s32 	%p15, %r26, 1071644672;
	or.b32  	%r27, %r25, -2147483648;
	selp.b32 	%r28, %r27, %r25, %p15;
	selp.b32 	%r29, %r28, %r25, %p12;
	selp.b32 	%r30, %r29, %r25, %p14;
	mov.b32 	%r31, 0;
	mov.b64 	%fd97, {%r31, %r30};
$L__BB0_11:
	setp.eq.f64 	%p16, %fd4, 0d3FF0000000000000;
	selp.f64 	%fd59, 0d3FF0000000000000, %fd97, %p16;
	div.rn.f64 	%fd60, %fd3, %fd59;
	add.s64 	%rd33, %rd2, %rd20;
	st.global.f64 	[%rd33], %fd60;
	ld.global.f64 	%fd61, [%rd5];
	mul.f64 	%fd62, %fd2, %fd61;
	ld.global.f64 	%fd63, [%rd4];
	abs.f64 	%fd64, %fd63;
	abs.f64 	%fd65, %fd61;
	mov.b64 	%rd34, %fd65;
	mov.b64 	%rd35, %fd64;
	min.u64 	%rd36, %rd34, %rd35;
	mov.b64 	%fd66, %rd36;
	max.u64 	%rd37, %rd35, %rd34;
	mov.b64 	%fd67, %rd37;
	{
	.reg .b32 %temp; 
	mov.b64 	{%temp, %r32}, %fd67;
	}
	and.b32  	%r33, %r32, -4194304;
	xor.b32  	%r34, %r33, 2144337920;
	mov.b32 	%r35, 0;
	mov.b64 	%fd68, {%r35, %r34};
	mul.f64 	%fd69, %fd68, %fd66;
	mul.f64 	%fd70, %fd68, %fd67;
	mul.f64 	%fd71, %fd69, %fd69;
	fma.rn.f64 	%fd72, %fd70, %fd70, %fd71;
	min.f64 	%fd73, %fd72, 0d7FEFFFFFFFFFFFFF;
	rsqrt.approx.ftz.f64 	%fd74, %fd73;
	mul.rn.f64 	%fd75, %fd74, %fd74;
	neg.f64 	%fd76, %fd75;
	fma.rn.f64 	%fd77, %fd73, %fd76, 0d3FF0000000000000;
	fma.rn.f64 	%fd78, %fd77, 0d3FD8000000000000, 0d3FE0000000000000;
	mul.rn.f64 	%fd79, %fd77, %fd74;
	fma.rn.f64 	%fd80, %fd78, %fd79, %fd74;
	mul.f64 	%fd81, %fd72, %fd80;
	or.b32  	%r36, %r33, 1048576;
	mov.b64 	%fd82, {%r35, %r36};
	mul.f64 	%fd83, %fd82, %fd81;
	setp.eq.f64 	%p17, %fd66, 0d0000000000000000;
	selp.f64 	%fd84, %fd67, %fd83, %p17;
	{
	.reg .b32 %temp; 
	mov.b64 	{%temp, %r37}, %fd66;
	}
	setp.lt.u32 	%p18, %r37, %r2;
	selp.f64 	%fd85, %fd84, %fd66, %p18;
	mul.f64 	%fd11, %fd62, %fd85;
	ld.global.f64 	%fd86, [%rd3];
	add.f64 	%fd12, %fd20, %fd86;
	{
	.reg .b32 %temp; 
	mov.b64 	{%temp, %r6}, %fd12;
	}
	setp.neu.f64 	%p19, %fd12, 0d0000000000000000;
	@%p19 bra 	$L__BB0_13;
	setp.eq.s32 	%p21, %r5, 1127219200;
	selp.b32 	%r38, %r6, 0, %p21;
	setp.lt.s32 	%p22, %r4, 0;
	or.b32  	%r39, %r38, 2146435072;
	selp.b32 	%r40, %r39, %r38, %p22;
	mov.b32 	%r41, 0;
	mov.b64 	%fd99, {%r41, %r40};
	bra.uni 	$L__BB0_14;
$L__BB0_13:
	abs.f64 	%fd87, %fd12;
	{ // callseq 1, 0
	.param .b64 param0;
	st.param.f64 	[param0], %fd87;
	.param .b64 retval0;
	call.uni (retval0), 
	__internal_accurate_pow, 
	(
	param0
	);
	ld.param.f64 	%fd88, [retval0];
	} // callseq 1
	setp.lt.s32 	%p20, %r6, 0;
	selp.f64 	%fd99, 0dFFF8000000000000, %fd88, %p20;
$L__BB0_14:
	add.f64 	%fd90, %fd12, 0d3FF5555555555555;
	{
	.reg .b32 %temp; 
	mov.b64 	{%temp, %r42}, %fd90;
	}
	and.b32  	%r43, %r42, 2146435072;
	setp.ne.s32 	%p23, %r43, 2146435072;
	@%p23 bra 	$L__BB0_19;
	setp.num.f64 	%p24, %fd12, %fd12;
	@%p24 bra 	$L__BB0_17;
	mov.f64 	%fd92, 0d3FF5555555555555;
	add.rn.f64 	%fd99, %fd12, %fd92;
	bra.uni 	$L__BB0_19;
$L__BB0_17:
	abs.f64 	%fd91, %fd12;
	setp.neu.f64 	%p25, %fd91, 0d7FF0000000000000;
	@%p25 bra 	$L__BB0_19;
	setp.eq.s32 	%p26, %r5, 1127219200;
	setp.lt.s32 	%p27, %r4, 0;
	selp.b32 	%r45, 0, 2146435072, %p27;
	setp.lt.s32 	%p28, %r6, 0;
	and.b32  	%r46, %r4, 2147483647;
	setp.ne.s32 	%p29, %r46, 1071644672;
	or.b32  	%r47, %r45, -2147483648;
	selp.b32 	%r48, %r47, %r45, %p29;
	selp.b32 	%r49, %r48, %r45, %p26;
	selp.b32 	%r50, %r49, %r45, %p28;
	mov.b32 	%r51, 0;
	mov.b64 	%fd99, {%r51, %r50};
$L__BB0_19:
	setp.eq.f64 	%p30, %fd12, 0d3FF0000000000000;
	selp.f64 	%fd93, 0d3FF0000000000000, %fd99, %p30;
	div.rn.f64 	%fd94, %fd11, %fd93;
	add.s64 	%rd39, %rd1, %rd20;
	st.global.f64 	[%rd39], %fd94;
$L__BB0_20:
	ret;

}
.func  (.param .b64 func_retval0) __internal_accurate_pow(
	.param .b64 __internal_accurate_pow_param_0
)
{
	.reg .pred 	%p<8>;
	.reg .b32 	%r<49>;
	.reg .b32 	%f<3>;
	.reg .b64 	%fd<109>;

	ld.param.f64 	%fd10, [__internal_accurate_pow_param_0];
	{
	.reg .b32 %temp; 
	mov.b64 	{%temp, %r46}, %fd10;
	}
	{
	.reg .b32 %temp; 
	mov.b64 	{%r45, %temp}, %fd10;
	}
	shr.u32 	%r47, %r46, 20;
	setp.gt.u32 	%p1, %r46, 1048575;
	@%p1 bra 	$L__BB1_2;
	mul.f64 	%fd11, %fd10, 0d4350000000000000;
	{
	.reg .b32 %temp; 
	mov.b64 	{%temp, %r46}, %fd11;
	}
	{
	.reg .b32 %temp; 
	mov.b64 	{%r45, %temp}, %fd11;
	}
	shr.u32 	%r16, %r46, 20;
	add.s32 	%r47, %r16, -54;
$L__BB1_2:
	add.s32 	%r48, %r47, -1023;
	and.b32  	%r17, %r46, -2146435073;
	or.b32  	%r18, %r17, 1072693248;
	mov.b64 	%fd107, {%r45, %r18};
	setp.lt.u32 	%p2, %r18, 1073127583;
	@%p2 bra 	$L__BB1_4;
	{
	.reg .b32 %temp; 
	mov.b64 	{%r19, %temp}, %fd107;
	}
	{
	.reg .b32 %temp; 
	mov.b64 	{%temp, %r20}, %fd107;
	}
	add.s32 	%r21, %r20, -1048576;
	mov.b64 	%fd107, {%r19, %r21};
	add.s32 	%r48, %r47, -1022;
$L__BB1_4:
	add.f64 	%fd12, %fd107, 0dBFF0000000000000;
	add.f64 	%fd13, %fd107, 0d3FF0000000000000;
	rcp.approx.ftz.f64 	%fd14, %fd13;
	neg.f64 	%fd15, %fd13;
	fma.rn.f64 	%fd16, %fd15, %fd14, 0d3FF0000000000000;
	fma.rn.f64 	%fd17, %fd16, %fd16, %fd16;
	fma.rn.f64 	%fd18, %fd17, %fd14, %fd14;
	mul.f64 	%fd19, %fd12, %fd18;
	fma.rn.f64 	%fd20, %fd12, %fd18, %fd19;
	mul.f64 	%fd21, %fd20, %fd20;
	fma.rn.f64 	%fd22, %fd21, 0d3EB0F5FF7D2CAFE2, 0d3ED0F5D241AD3B5A;
	fma.rn.f64 	%fd23, %fd22, %fd21, 0d3EF3B20A75488A3F;
	fma.rn.f64 	%fd24, %fd23, %fd21, 0d3F1745CDE4FAECD5;
	fma.rn.f64 	%fd25, %fd24, %fd21, 0d3F3C71C7258A578B;
	fma.rn.f64 	%fd26, %fd25, %fd21, 0d3F6249249242B910;
	fma.rn.f64 	%fd27, %fd26, %fd21, 0d3F89999999999DFB;
	sub.f64 	%fd28, %fd12, %fd20;
	add.f64 	%fd29, %fd28, %fd28;
	neg.f64 	%fd30, %fd20;
	fma.rn.f64 	%fd31, %fd30, %fd12, %fd29;
	mul.f64 	%fd32, %fd18, %fd31;
	fma.rn.f64 	%fd33, %fd21, %fd27, 0d3FB5555555555555;
	mov.f64 	%fd34, 0d3FB5555555555555;
	sub.f64 	%fd35, %fd34, %fd33;
	fma.rn.f64 	%fd36, %fd21, %fd27, %fd35;
	add.f64 	%fd37, %fd36, 0dBC46A4CB00B9E7B0;
	add.f64 	%fd38, %fd33, %fd37;
	sub.f64 	%fd39, %fd33, %fd38;
	add.f64 	%fd40, %fd37, %fd39;
	mul.rn.f64 	%fd41, %fd20, %fd20;
	neg.f64 	%fd42, %fd41;
	fma.rn.f64 	%fd43, %fd20, %fd20, %fd42;
	{
	.reg .b32 %temp; 
	mov.b64 	{%r22, %temp}, %fd32;
	}
	{
	.reg .b32 %temp; 
	mov.b64 	{%temp, %r23}, %fd32;
	}
	add.s32 	%r24, %r23, 1048576;
	mov.b64 	%fd44, {%r22, %r24};
	fma.rn.f64 	%fd45, %fd20, %fd44, %fd43;
	mul.rn.f64 	%fd46, %fd41, %fd20;
	neg.f64 	%fd47, %fd46;
	fma.rn.f64 	%fd48, %fd41, %fd20, %fd47;
	fma.rn.f64 	%fd49, %fd41, %fd32, %fd48;
	fma.rn.f64 	%fd50, %fd45, %fd20, %fd49;
	mul.rn.f64 	%fd51, %fd38, %fd46;
	neg.f64 	%fd52, %fd51;
	fma.rn.f64 	%fd53, %fd38, %fd46, %fd52;
	fma.rn.f64 	%fd54, %fd38, %fd50, %fd53;
	fma.rn.f64 	%fd55, %fd40, %fd46, %fd54;
	add.f64 	%fd56, %fd51, %fd55;
	sub.f64 	%fd57, %fd51, %fd56;
	add.f64 	%fd58, %fd55, %fd57;
	add.f64 	%fd59, %fd20, %fd56;
	sub.f64 	%fd60, %fd20, %fd59;
	add.f64 	%fd61, %fd56, %fd60;
	add.f64 	%fd62, %fd58, %fd61;
	add.f64 	%fd63, %fd32, %fd62;
	add.f64 	%fd64, %fd59, %fd63;
	sub.f64 	%fd65, %fd59, %fd64;
	add.f64 	%fd66, %fd63, %fd65;
	xor.b32  	%r25, %r48, -2147483648;
	mov.b32 	%r26, 1127219200;
	mov.b64 	%fd67, {%r25, %r26};
	mov.b32 	%r27, -2147483648;
	mov.b64 	%fd68, {%r27, %r26};
	sub.f64 	%fd69, %fd67, %fd68;
	fma.rn.f64 	%fd70, %fd69, 0d3FE62E42FEFA39EF, %fd64;
	fma.rn.f64 	%fd71, %fd69, 0dBFE62E42FEFA39EF, %fd70;
	sub.f64 	%fd72, %fd71, %fd64;
	sub.f64 	%fd73, %fd66, %fd72;
	fma.rn.f64 	%fd74, %fd69, 0d3C7ABC9E3B39803F, %fd73;
	add.f64 	%fd75, %fd70, %fd74;
	sub.f64 	%fd76, %fd70, %fd75;
	add.f64 	%fd77, %fd74, %fd76;
	mov.f64 	%fd78, 0d3FF5555555555555;
	{
	.reg .b32 %temp; 
	mov.b64 	{%temp, %r28}, %fd78;
	}
	{
	.reg .b32 %temp; 
	mov.b64 	{%r29, %temp}, %fd78;
	}
	shl.b32 	%r30, %r28, 1;
	setp.gt.u32 	%p3, %r30, -33554433;
	and.b32  	%r31, %r28, -15728641;
	selp.b32 	%r32, %r31, %r28, %p3;
	mov.b64 	%fd79, {%r29, %r32};
	mul.rn.f64 	%fd80, %fd75, %fd79;
	neg.f64 	%fd81, %fd80;
	fma.rn.f64 	%fd82, %fd75, %fd79, %fd81;
	fma.rn.f64 	%fd83, %fd77, %fd79, %fd82;
	add.f64 	%fd4, %fd80, %fd83;
	sub.f64 	%fd84, %fd80, %fd4;
	add.f64 	%fd5, %fd83, %fd84;
	fma.rn.f64 	%fd85, %fd4, 0d3FF71547652B82FE, 0d4338000000000000;
	{
	.reg .b32 %temp; 
	mov.b64 	{%r13, %temp}, %fd85;
	}
	mov.f64 	%fd86, 0dC338000000000000;
	add.rn.f64 	%fd87, %fd85, %fd86;
	fma.rn.f64 	%fd88, %fd87, 0dBFE62E42FEFA39EF, %fd4;
	fma.rn.f64 	%fd89, %fd87, 0dBC7ABC9E3B39803F, %fd88;
	fma.rn.f64 	%fd90, %fd89, 0d3E5ADE1569CE2BDF, 0d3E928AF3FCA213EA;
	fma.rn.f64 	%fd91, %fd90, %fd89, 0d3EC71DEE62401315;
	fma.rn.f64 	%fd92, %fd91, %fd89, 0d3EFA01997C89EB71;
	fma.rn.f64 	%fd93, %fd92, %fd89, 0d3F2A01A014761F65;
	fma.rn.f64 	%fd94, %fd93, %fd89, 0d3F56C16C1852B7AF;
	fma.rn.f64 	%fd95, %fd94, %fd89, 0d3F81111111122322;
	fma.rn.f64 	%fd96, %fd95, %fd89, 0d3FA55555555502A1;
	fma.rn.f64 	%fd97, %fd96, %fd89, 0d3FC5555555555511;
	fma.rn.f64 	%fd98, %fd97, %fd89, 0d3FE000000000000B;
	fma.rn.f64 	%fd99, %fd98, %fd89, 0d3FF0000000000000;
	fma.rn.f64 	%fd100, %fd99, %fd89, 0d3FF0000000000000;
	{
	.reg .b32 %temp; 
	mov.b64 	{%r14, %temp}, %fd100;
	}
	{
	.reg .b32 %temp; 
	mov.b64 	{%temp, %r15}, %fd100;
	}
	shl.b32 	%r33, %r13, 20;
	add.s32 	%r34, %r33, %r15;
	mov.b64 	%fd108, {%r14, %r34};
	{
	.reg .b32 %temp; 
	mov.b64 	{%temp, %r35}, %fd4;
	}
	mov.b32 	%f2, %r35;
	abs.f32 	%f1, %f2;
	setp.lt.f32 	%p4, %f1, 0f4086232B;
	@%p4 bra 	$L__BB1_7;
	setp.lt.f64 	%p5, %fd4, 0d0000000000000000;
	add.f64 	%fd101, %fd4, 0d7FF0000000000000;
	selp.f64 	%fd108, 0d0000000000000000, %fd101, %p5;
	setp.geu.f32 	%p6, %f1, 0f40874800;
	@%p6 bra 	$L__BB1_7;
	shr.u32 	%r36, %r13, 31;
	add.s32 	%r37, %r13, %r36;
	shr.s32 	%r38, %r37, 1;
	shl.b32 	%r39, %r38, 20;
	add.s32 	%r40, %r15, %r39;
	mov.b64 	%fd102, {%r14, %r40};
	sub.s32 	%r41, %r13, %r38;
	shl.b32 	%r42, %r41, 20;
	add.s32 	%r43, %r42, 1072693248;
	mov.b32 	%r44, 0;
	mov.b64 	%fd103, {%r44, %r43};
	mul.f64 	%fd108, %fd103, %fd102;
$L__BB1_7:
	abs.f64 	%fd104, %fd108;
	setp.eq.f64 	%p7, %fd104, 0d7FF0000000000000;
	fma.rn.f64 	%fd105, %fd108, %fd5, %fd108;
	selp.f64 	%fd106, %fd108, %fd105, %p7;
	st.param.f64 	[func_retval0], %fd106;
	ret;

}


// ===== COMPILED SASS (sm_100) =====

	.target	sm_100

	.elftype	@"ET_EXEC"


//--------------------- .note.nv.tkinfo           --------------------------
	.section	.note.nv.tkinfo,"",@"SHT_NOTE"
	.sectionflags	@"SHF_NOTE_NV_TKINFO"
	.tkinfo
        /*0018*/ 	.word	0x00000002
        /*0030*/ 	.string	""
        /*0030*/ 	.string	"ptxas"
        /*0030*/ 	.string	"Cuda compilation tools, release 13.0, V13.0.88"
        /*0030*/ 	.string	"Build cuda_13.0.r13.0/compiler.36424714_0"
        /*0030*/ 	.string	"-arch sm_100 -m 64 "



//--------------------- .note.nv.cuinfo           --------------------------
	.section	.note.nv.cuinfo,"",@"SHT_NOTE"
	.sectionflags	@"SHF_NOTE_NV_CUINFO"
        /*0018*/ 	.short	0x0002
        /*001a*/ 	.short	0x0064
        /*001c*/ 	.short	0x0082
	.zero		2


//--------------------- .nv.info                  --------------------------
	.section	.nv.info,"",@"SHT_CUDA_INFO"
	.align	4


	//----- nvinfo : EIATTR_REGCOUNT
	.align		4
        /*0000*/ 	.byte	0x04, 0x2f
        /*0002*/ 	.short	(.L_1 - .L_0)
	.align		4
.L_0:
        /*0004*/ 	.word	index@(_Z11slopeKernelPdS_S_ddiS_S_S_S_iS_S_)
        /*0008*/ 	.word	0x00000026


	//----- nvinfo : EIATTR_FRAME_SIZE
	.align		4
.L_1:
        /*000c*/ 	.byte	0x04, 0x11
        /*000e*/ 	.short	(.L_3 - .L_2)
	.align		4
.L_2:
        /*0010*/ 	.word	index@($_Z11slopeKernelPdS_S_ddiS_S_S_S_iS_S_$__internal_accurate_pow)
        /*0014*/ 	.word	0x00000000


	//----- nvinfo : EIATTR_FRAME_SIZE
	.align		4
.L_3:
        /*0018*/ 	.byte	0x04, 0x11
        /*001a*/ 	.short	(.L_5 - .L_4)
	.align		4
.L_4:
        /*001c*/ 	.word	index@($__internal_0_$__cuda_sm20_div_rn_f64_full)
        /*0020*/ 	.word	0x00000000


	//----- nvinfo : EIATTR_FRAME_SIZE
	.align		4
.L_5:
        /*0024*/ 	.byte	0x04, 0x11
        /*0026*/ 	.short	(.L_7 - .L_6)
	.align		4
.L_6:
        /*0028*/ 	.word	index@(_Z11slopeKernelPdS_S_ddiS_S_S_S_iS_S_)
        /*002c*/ 	.word	0x00000000


	//----- nvinfo : EIATTR_MIN_STACK_SIZE
	.align		4
.L_7:
        /*0030*/ 	.byte	0x04, 0x12
        /*0032*/ 	.short	(.L_9 - .L_8)
	.align		4
.L_8:
        /*0034*/ 	.word	index@(_Z11slopeKernelPdS_S_ddiS_S_S_S_iS_S_)
        /*0038*/ 	.word	0x00000000
.L_9:


//--------------------- .nv.compat                --------------------------
	.section	.nv.compat,"",@"SHT_CUDA_COMPAT_INFO"
	.align	4
        /*0000*/ 	.byte	0x02, 0x09, 0x00, 0x00, 0x02, 0x02, 0x01, 0x00, 0x02, 0x05, 0x05, 0x00, 0x03, 0x07, 0x01, 0x01
        /*0010*/ 	.byte	0x02, 0x03, 0x00, 0x00, 0x02, 0x06, 0x01, 0x00, 0x04, 0x0b, 0x08, 0x00, 0x01, 0x00, 0x00, 0x00
        /*0020*/ 	.byte	0x00, 0x00, 0x00, 0x00


//--------------------- .nv.info._Z11slopeKernelPdS_S_ddiS_S_S_S_iS_S_ --------------------------
	.section	.nv.info._Z11slopeKernelPdS_S_ddiS_S_S_S_iS_S_,"",@"SHT_CUDA_INFO"
	.sectionflags	@""
	.align	4


	//----- nvinfo : EIATTR_CUDA_API_VERSION
	.align		4
        /*0000*/ 	.byte	0x04, 0x37
        /*0002*/ 	.short	(.L_11 - .L_10)
.L_10:
        /*0004*/ 	.word	0x00000082


	//----- nvinfo : EIATTR_KPARAM_INFO
	.align		4
.L_11:
        /*0008*/ 	.byte	0x04, 0x17
        /*000a*/ 	.short	(.L_13 - .L_12)
.L_12:
        /*000c*/ 	.word	0x00000000
        /*0010*/ 	.short	0x000c
        /*0012*/ 	.short	0x0060
        /*0014*/ 	.byte	0x00, 0xf5, 0x21, 0x00


	//----- nvinfo : EIATTR_KPARAM_INFO
	.align		4
.L_13:
        /*0018*/ 	.byte	0x04, 0x17
        /*001a*/ 	.short	(.L_15 - .L_14)
.L_14:
        /*001c*/ 	.word	0x00000000
        /*0020*/ 	.short	0x000b
        /*0022*/ 	.short	0x0058
        /*0024*/ 	.byte	0x00, 0xf5, 0x21, 0x00


	//----- nvinfo : EIATTR_KPARAM_INFO
	.align		4
.L_15:
        /*0028*/ 	.byte	0x04, 0x17
        /*002a*/ 	.short	(.L_17 - .L_16)
.L_16:
        /*002c*/ 	.word	0x00000000
        /*0030*/ 	.short	0x000a
        /*0032*/ 	.short	0x0050
        /*0034*/ 	.byte	0x00, 0xf0, 0x11, 0x00


	//----- nvinfo : EIATTR_KPARAM_INFO
	.align		4
.L_17:
        /*0038*/ 	.byte	0x04, 0x17
        /*003a*/ 	.short	(.L_19 - .L_18)
.L_18:
        /*003c*/ 	.word	0x00000000
        /*0040*/ 	.short	0x0009
        /*0042*/ 	.short	0x0048
        /*0044*/ 	.byte	0x00, 0xf5, 0x21, 0x00


	//----- nvinfo : EIATTR_KPARAM_INFO
	.align		4
.L_19:
        /*0048*/ 	.byte	0x04, 0x17
        /*004a*/ 	.short	(.L_21 - .L_20)
.L_20:
        /*004c*/ 	.word	0x00000000
        /*0050*/ 	.short	0x0008
        /*0052*/ 	.short	0x0040
        /*0054*/ 	.byte	0x00, 0xf5, 0x21, 0x00


	//----- nvinfo : EIATTR_KPARAM_INFO
	.align		4
.L_21:
        /*0058*/ 	.byte	0x04, 0x17
        /*005a*/ 	.short	(.L_23 - .L_22)
.L_22:
        /*005c*/ 	.word	0x00000000
        /*0060*/ 	.short	0x0007
        /*0062*/ 	.short	0x0038
        /*0064*/ 	.byte	0x00, 0xf5, 0x21, 0x00


	//----- nvinfo : EIATTR_KPARAM_INFO
	.align		4
.L_23:
        /*0068*/ 	.byte	0x04, 0x17
        /*006a*/ 	.short	(.L_25 - .L_24)
.L_24:
        /*006c*/ 	.word	0x00000000
        /*0070*/ 	.short	0x0006
        /*0072*/ 	.short	0x0030
        /*0074*/ 	.byte	0x00, 0xf5, 0x21, 0x00


	//----- nvinfo : EIATTR_KPARAM_INFO
	.align		4
.L_25:
        /*0078*/ 	.byte	0x04, 0x17
        /*007a*/ 	.short	(.L_27 - .L_26)
.L_26:
        /*007c*/ 	.word	0x00000000
        /*0080*/ 	.short	0x0005
        /*0082*/ 	.short	0x0028
        /*0084*/ 	.byte	0x00, 0xf0, 0x11, 0x00


	//----- nvinfo : EIATTR_KPARAM_INFO
	.align		4
.L_27:
        /*0088*/ 	.byte	0x04, 0x17
        /*008a*/ 	.short	(.L_29 - .L_28)
.L_28:
        /*008c*/ 	.word	0x00000000
        /*0090*/ 	.short	0x0004
        /*0092*/ 	.short	0x0020
        /*0094*/ 	.byte	0x00, 0xf0, 0x21, 0x00


	//----- nvinfo : EIATTR_KPARAM_INFO
	.align		4
.L_29:
        /*0098*/ 	.byte	0x04, 0x17
        /*009a*/ 	.short	(.L_31 - .L_30)
.L_30:
        /*009c*/ 	.word	0x00000000
        /*00a0*/ 	.short	0x0003
        /*00a2*/ 	.short	0x0018
        /*00a4*/ 	.byte	0x00, 0xf0, 0x21, 0x00


	//----- nvinfo : EIATTR_KPARAM_INFO
	.align		4
.L_31:
        /*00a8*/ 	.byte	0x04, 0x17
        /*00aa*/ 	.short	(.L_33 - .L_32)
.L_32:
        /*00ac*/ 	.word	0x00000000
        /*00b0*/ 	.short	0x0002
        /*00b2*/ 	.short	0x0010
        /*00b4*/ 	.byte	0x00, 0xf5, 0x21, 0x00


	//----- nvinfo : EIATTR_KPARAM_INFO
	.align		4
.L_33:
        /*00b8*/ 	.byte	0x04, 0x17
        /*00ba*/ 	.short	(.L_35 - .L_34)
.L_34:
        /*00bc*/ 	.word	0x00000000
        /*00c0*/ 	.short	0x0001
        /*00c2*/ 	.short	0x0008
        /*00c4*/ 	.byte	0x00, 0xf5, 0x21, 0x00


	//----- nvinfo : EIATTR_KPARAM_INFO
	.align		4
.L_35:
        /*00c8*/ 	.byte	0x04, 0x17
        /*00ca*/ 	.short	(.L_37 - .L_36)
.L_36:
        /*00cc*/ 	.word	0x00000000
        /*00d0*/ 	.short	0x0000
        /*00d2*/ 	.short	0x0000
        /*00d4*/ 	.byte	0x00, 0xf5, 0x21, 0x00


	//----- nvinfo : EIATTR_SPARSE_MMA_MASK
	.align		4
.L_37:
        /*00d8*/ 	.byte	0x03, 0x50
        /*00da*/ 	.short	0x0000


	//----- nvinfo : EIATTR_MAXREG_COUNT
	.align		4
        /*00dc*/ 	.byte	0x03, 0x1b
        /*00de*/ 	.short	0x00ff


	//----- nvinfo : EIATTR_MERCURY_ISA_VERSION
	.align		4
        /*00e0*/ 	.byte	0x03, 0x5f
        /*00e2*/ 	.short	0x0101


	//----- nvinfo : EIATTR_VRC_CTA_INIT_COUNT
	.align		4
        /*00e4*/ 	.byte	0x02, 0x4a
	.zero		1
	.zero		1


	//----- nvinfo : EIATTR_EXIT_INSTR_OFFSETS
	.align		4
        /*00e8*/ 	.byte	0x04, 0x1c
        /*00ea*/ 	.short	(.L_39 - .L_38)


	//   ....[0]....
.L_38:
        /*00ec*/ 	.word	0x00000070


	//   ....[1]....
        /*00f0*/ 	.word	0x00000510


	//   ....[2]....
        /*00f4*/ 	.word	0x000012e0


	//----- nvinfo : EIATTR_CRS_STACK_SIZE
	.align		4
.L_39:
        /*00f8*/ 	.byte	0x04, 0x1e
        /*00fa*/ 	.short	(.L_41 - .L_40)
.L_40:
        /*00fc*/ 	.word	0x00000000


	//----- nvinfo : EIATTR_CBANK_PARAM_SIZE
	.align		4
.L_41:
        /*0100*/ 	.byte	0x03, 0x19
        /*0102*/ 	.short	0x0068


	//----- nvinfo : EIATTR_PARAM_CBANK
	.align		4
        /*0104*/ 	.byte	0x04, 0x0a
        /*0106*/ 	.short	(.L_43 - .L_42)
	.align		4
.L_42:
        /*0108*/ 	.word	index@(.nv.constant0._Z11slopeKernelPdS_S_ddiS_S_S_S_iS_S_)
        /*010c*/ 	.short	0x0380
        /*010e*/ 	.short	0x0068


	//----- nvinfo : EIATTR_SW_WAR
	.align		4
.L_43:
        /*0110*/ 	.byte	0x04, 0x36
        /*0112*/ 	.short	(.L_45 - .L_44)
.L_44:
        /*0114*/ 	.word	0x00000008
.L_45:


//--------------------- .nv.callgraph             --------------------------
	.section	.nv.callgraph,"",@"SHT_CUDA_CALLGRAPH"
	.align	4
	.sectionentsize	8
	.align		4
        /*0000*/ 	.word	0x00000000
	.align		4
        /*0004*/ 	.word	0xffffffff
	.align		4
        /*0008*/ 	.word	0x00000000
	.align		4
        /*000c*/ 	.word	0xfffffffe
	.align		4
        /*0010*/ 	.word	0x00000000
	.align		4
        /*0014*/ 	.word	0xfffffffd
	.align		4
        /*0018*/ 	.word	0x00000000
	.align		4
        /*001c*/ 	.word	0xfffffffc


//--------------------- .text._Z11slopeKernelPdS_S_ddiS_S_S_S_iS_S_ --------------------------
	.section	.text._Z11slopeKernelPdS_S_ddiS_S_S_S_iS_S_,"ax",@progbits
	.align	128
        .global         _Z11slopeKernelPdS_S_ddiS_S_S_S_iS_S_
        .type           _Z11slopeKernelPdS_S_ddiS_S_S_S_iS_S_,@function
        .size           _Z11slopeKernelPdS_S_ddiS_S_S_S_iS_S_,(.L_x_26 - _Z11slopeKernelPdS_S_ddiS_S_S_S_iS_S_)
        .other          _Z11slopeKernelPdS_S_ddiS_S_S_S_iS_S_,@"STO_CUDA_ENTRY STV_DEFAULT"
_Z11slopeKernelPdS_S_ddiS_S_S_S_iS_S_:
.text._Z11slopeKernelPdS_S_ddiS_S_S_S_iS_S_:
[----:B------:R-:W-:Y:S01]  /*0000*/  LDC R1, c[0x0][0x37c] ;  /* 0x0000df00ff017b82 */ /* 0x000fe20000000800 */
[----:B------:R-:W0:Y:S07]  /*0010*/  S2R R3, SR_TID.X ;  /* 0x0000000000037919 */ /* 0x000e2e0000002100 */
[----:B------:R-:W0:Y:S01]  /*0020*/  S2UR UR4, SR_CTAID.X ;  /* 0x00000000000479c3 */ /* 0x000e220000002500 */
[----:B------:R-:W1:Y:S07]  /*0030*/  LDCU UR5, c[0x0][0x3a8] ;  /* 0x00007500ff0577ac */ /* 0x000e6e0008000800 */
[----:B------:R-:W0:Y:S02]  /*0040*/  LDC R2, c[0x0][0x360] ;  /* 0x0000d800ff027b82 */ /* 0x000e240000000800 */
[----:B0-----:R-:W-:-:S05]  /*0050*/  IMAD R2, R2, UR4, R3 ;  /* 0x0000000402027c24 */ /* 0x001fca000f8e0203 */
[----:B-1----:R-:W-:-:S13]  /*0060*/  ISETP.GE.AND P0, PT, R2, UR5, PT ;  /* 0x0000000502007c0c */ /* 0x002fda000bf06270 */
[----:B------:R-:W-:Y:S05]  /*0070*/  @P0 EXIT ;  /* 0x000000000000094d */ /* 0x000fea0003800000 */
[----:B------:R-:W0:Y:S01]  /*0080*/  LDC.64 R4, c[0x0][0x3d8] ;  /* 0x0000f600ff047b82 */ /* 0x000e220000000a00 */
[----:B------:R-:W1:Y:S01]  /*0090*/  LDCU.64 UR8, c[0x0][0x358] ;  /* 0x00006b00ff0877ac */ /* 0x000e620008000a00 */
[----:B------:R-:W2:Y:S01]  /*00a0*/  LDCU UR4, c[0x0][0x3d0] ;  /* 0x00007a00ff0477ac */ /* 0x000ea20008000800 */
[----:B0-----:R-:W-:-:S05]  /*00b0*/  IMAD.WIDE R4, R2, 0x8, R4 ;  /* 0x0000000802047825 */ /* 0x001fca00078e0204 */
[----:B-1----:R-:W3:Y:S01]  /*00c0*/  LDG.E.64 R8, desc[UR8][R4.64] ;  /* 0x0000000804087981 */ /* 0x002ee2000c1e1b00 */
[----:B--2---:R-:W0:Y:S01]  /*00d0*/  I2F.F64 R6, UR4 ;  /* 0x0000000400067d12 */ /* 0x004e220008201c00 */
[----:B------:R-:W-:Y:S01]  /*00e0*/  IMAD.MOV.U32 R10, RZ, RZ, 0x1 ;  /* 0x00000001ff0a7424 */ /* 0x000fe200078e00ff */
[----:B------:R-:W-:Y:S06]  /*00f0*/  BSSY.RECONVERGENT B0, `(.L_x_0) ;  /* 0x0000016000007945 */ /* 0x000fec0003800200 */
[----:B0-----:R-:W0:Y:S02]  /*0100*/  MUFU.RCP64H R11, R7 ;  /* 0x00000007000b7308 */ /* 0x001e240000001800 */
[----:B0-----:R-:W-:-:S08]  /*0110*/  DFMA R12, -R6, R10, 1 ;  /* 0x3ff00000060c742b */ /* 0x001fd0000000010a */
[----:B------:R-:W-:-:S08]  /*0120*/  DFMA R12, R12, R12, R12 ;  /* 0x0000000c0c0c722b */ /* 0x000fd0000000000c */
[----:B------:R-:W-:-:S08]  /*0130*/  DFMA R12, R10, R12, R10 ;  /* 0x0000000c0a0c722b */ /* 0x000fd0000000000a */
[----:B------:R-:W-:-:S08]  /*0140*/  DFMA R10, -R6, R12, 1 ;  /* 0x3ff00000060a742b */ /* 0x000fd0000000010c */
[----:B------:R-:W-:-:S08]  /*0150*/  DFMA R10, R12, R10, R12 ;  /* 0x0000000a0c0a722b */ /* 0x000fd0000000000c */
[----:B---3--:R-:W-:Y:S01]  /*0160*/  DMUL R12, R8, R10 ;  /* 0x0000000a080c7228 */ /* 0x008fe20000000000 */
[----:B------:R-:W-:-:S07]  /*0170*/  FSETP.GEU.AND P1, PT, |R9|, 6.5827683646048100446e-37, PT ;  /* 0x036000000900780b */ /* 0x000fce0003f2e200 */
[----:B------:R-:W-:-:S08]  /*0180*/  DFMA R4, -R6, R12, R8 ;  /* 0x0000000c0604722b */ /* 0x000fd00000000108 */
[----:B------:R-:W-:-:S10]  /*0190*/  DFMA R4, R10, R4, R12 ;  /* 0x000000040a04722b */ /* 0x000fd4000000000c */
[----:B------:R-:W-:-:S05]  /*01a0*/  FFMA R0, RZ, R7, R5 ;  /* 0x00000007ff007223 */ /* 0x000fca0000000005 */
[----:B------:R-:W-:-:S13]  /*01b0*/  FSETP.GT.AND P0, PT, |R0|, 1.469367938527859385e-39, PT ;  /* 0x001000000000780b */ /* 0x000fda0003f04200 */
[----:B------:R-:W-:Y:S05]  /*01c0*/  @P0 BRA P1, `(.L_x_1) ;  /* 0x0000000000200947 */ /* 0x000fea0000800000 */
[----:B------:R-:W-:Y:S01]  /*01d0*/  IMAD.MOV.U32 R18, RZ, RZ, R8 ;  /* 0x000000ffff127224 */ /* 0x000fe200078e0008 */
[----:B------:R-:W-:Y:S01]  /*01e0*/  MOV R0, 0x230 ;  /* 0x0000023000007802 */ /* 0x000fe20000000f00 */
[----:B------:R-:W-:Y:S02]  /*01f0*/  IMAD.MOV.U32 R19, RZ, RZ, R9 ;  /* 0x000000ffff137224 */ /* 0x000fe400078e0009 */
[----:B------:R-:W-:Y:S02]  /*0200*/  IMAD.MOV.U32 R16, RZ, RZ, R6 ;  /* 0x000000ffff107224 */ /* 0x000fe400078e0006 */
[----:B------:R-:W-:-:S07]  /*0210*/  IMAD.MOV.U32 R17, RZ, RZ, R7 ;  /* 0x000000ffff117224 */ /* 0x000fce00078e0007 */
[----:B------:R-:W-:Y:S05]  /*0220*/  CALL.REL.NOINC `($__internal_0_$__cuda_sm20_div_rn_f64_full) ;  /* 0x0000001000307944 */ /* 0x000fea0003c00000 */
[----:B------:R-:W-:Y:S02]  /*0230*/  IMAD.MOV.U32 R4, RZ, RZ, R8 ;  /* 0x000000ffff047224 */ /* 0x000fe400078e0008 */
[----:B------:R-:W-:-:S07]  /*0240*/  IMAD.MOV.U32 R5, RZ, RZ, R9 ;  /* 0x000000ffff057224 */ /* 0x000fce00078e0009 */
.L_x_1:
[----:B------:R-:W-:Y:S05]  /*0250*/  BSYNC.RECONVERGENT B0 ;  /* 0x0000000000007941 */ /* 0x000fea0003800200 */
.L_x_0:
[----:B------:R-:W0:Y:S08]  /*0260*/  LDC.64 R8, c[0x0][0x3c0] ;  /* 0x0000f000ff087b82 */ /* 0x000e300000000a00 */
[----:B------:R-:W1:Y:S01]  /*0270*/  LDC.64 R10, c[0x0][0x3e0] ;  /* 0x0000f800ff0a7b82 */ /* 0x000e620000000a00 */
[----:B0-----:R-:W-:-:S05]  /*0280*/  IMAD.WIDE R8, R2, 0x8, R8 ;  /* 0x0000000802087825 */ /* 0x001fca00078e0208 */
[----:B------:R0:W-:Y:S01]  /*0290*/  STG.E.64 desc[UR8][R8.64], R4 ;  /* 0x0000000408007986 */ /* 0x0001e2000c101b08 */
[----:B-1----:R-:W-:-:S06]  /*02a0*/  IMAD.WIDE R10, R2, 0x8, R10 ;  /* 0x00000008020a7825 */ /* 0x002fcc00078e020a */
[----:B------:R-:W2:Y:S01]  /*02b0*/  LDG.E.64 R10, desc[UR8][R10.64] ;  /* 0x000000080a0a7981 */ /* 0x000ea2000c1e1b00 */
[----:B------:R-:W1:Y:S01]  /*02c0*/  MUFU.RCP64H R13, R7 ;  /* 0x00000007000d7308 */ /* 0x000e620000001800 */
[----:B------:R-:W-:Y:S01]  /*02d0*/  IMAD.MOV.U32 R12, RZ, RZ, 0x1 ;  /* 0x00000001ff0c7424 */ /* 0x000fe200078e00ff */
[----:B------:R-:W-:Y:S05]  /*02e0*/  BSSY.RECONVERGENT B0, `(.L_x_2) ;  /* 0x0000015000007945 */ /* 0x000fea0003800200 */
[----:B-1----:R-:W-:-:S08]  /*02f0*/  DFMA R14, -R6, R12, 1 ;  /* 0x3ff00000060e742b */ /* 0x002fd0000000010c */
[----:B------:R-:W-:-:S08]  /*0300*/  DFMA R14, R14, R14, R14 ;  /* 0x0000000e0e0e722b */ /* 0x000fd0000000000e */
[----:B------:R-:W-:-:S08]  /*0310*/  DFMA R14, R12, R14, R12 ;  /* 0x0000000e0c0e722b */ /* 0x000fd0000000000c */
[----:B------:R-:W-:-:S08]  /*0320*/  DFMA R12, -R6, R14, 1 ;  /* 0x3ff00000060c742b */ /* 0x000fd0000000010e */
[----:B------:R-:W-:-:S08]  /*0330*/  DFMA R16, R14, R12, R14 ;  /* 0x0000000c0e10722b */ /* 0x000fd0000000000e */
[----:B--2---:R-:W-:Y:S01]  /*0340*/  DMUL R12, R16, R10 ;  /* 0x0000000a100c7228 */ /* 0x004fe20000000000 */
[----:B------:R-:W-:-:S07]  /*0350*/  FSETP.GEU.AND P1, PT, |R11|, 6.5827683646048100446e-37, PT ;  /* 0x036000000b00780b */ /* 0x000fce0003f2e200 */
[----:B------:R-:W-:-:S08]  /*0360*/  DFMA R14, -R6, R12, R10 ;  /* 0x0000000c060e722b */ /* 0x000fd0000000010a */
[----:B0-----:R-:W-:-:S10]  /*0370*/  DFMA R4, R16, R14, R12 ;  /* 0x0000000e1004722b */ /* 0x001fd4000000000c */
        /* <DEDUP_REMOVED lines=11> */
.L_x_3:
[----:B------:R-:W-:Y:S05]  /*0430*/  BSYNC.RECONVERGENT B0 ;  /* 0x0000000000007941 */ /* 0x000fea0003800200 */
.L_x_2:
[----:B------:R-:W0:Y:S08]  /*0440*/  LDC.64 R6, c[0x0][0x3c8] ;  /* 0x0000f200ff067b82 */ /* 0x000e300000000a00 */
[----:B------:R-:W1:Y:S08]  /*0450*/  LDC.64 R14, c[0x0][0x380] ;  /* 0x0000e000ff0e7b82 */ /* 0x000e700000000a00 */
[----:B------:R-:W2:Y:S01]  /*0460*/  LDC.64 R10, c[0x0][0x3b0] ;  /* 0x0000ec00ff0a7b82 */ /* 0x000ea20000000a00 */
[----:B0-----:R-:W-:-:S07]  /*0470*/  IMAD.WIDE R6, R2, 0x8, R6 ;  /* 0x0000000802067825 */ /* 0x001fce00078e0206 */
[----:B------:R-:W0:Y:S01]  /*0480*/  LDC.64 R12, c[0x0][0x3b8] ;  /* 0x0000ee00ff0c7b82 */ /* 0x000e220000000a00 */
[----:B------:R3:W-:Y:S01]  /*0490*/  STG.E.64 desc[UR8][R6.64], R4 ;  /* 0x0000000406007986 */ /* 0x0007e2000c101b08 */
[----:B-1----:R-:W-:-:S05]  /*04a0*/  IMAD.WIDE R14, R2, 0x8, R14 ;  /* 0x00000008020e7825 */ /* 0x002fca00078e020e */
[----:B------:R-:W4:Y:S02]  /*04b0*/  LDG.E.64 R8, desc[UR8][R14.64] ;  /* 0x000000080e087981 */ /* 0x000f24000c1e1b00 */
[----:B----4-:R-:W-:-:S14]  /*04c0*/  DSETP.GEU.AND P0, PT, R8, 1, PT ;  /* 0x3ff000000800742a */ /* 0x010fdc0003f0e000 */
[----:B--2---:R-:W-:-:S04]  /*04d0*/  @!P0 IMAD.WIDE R10, R2, 0x8, R10 ;  /* 0x00000008020a8825 */ /* 0x004fc800078e020a */
[----:B0-----:R-:W-:Y:S01]  /*04e0*/  @!P0 IMAD.WIDE R12, R2, 0x8, R12 ;  /* 0x00000008020c8825 */ /* 0x001fe200078e020c */
[----:B------:R3:W-:Y:S04]  /*04f0*/  @!P0 STG.E.64 desc[UR8][R10.64], RZ ;  /* 0x000000ff0a008986 */ /* 0x0007e8000c101b08 */
[----:B------:R3:W-:Y:S01]  /*0500*/  @!P0 STG.E.64 desc[UR8][R12.64], RZ ;  /* 0x000000ff0c008986 */ /* 0x0007e2000c101b08 */
[----:B------:R-:W-:Y:S05]  /*0510*/  @!P0 EXIT ;  /* 0x000000000000894d */ /* 0x000fea0003800000 */
[----:B---3--:R-:W0:Y:S08]  /*0520*/  LDC.64 R12, c[0x0][0x388] ;  /* 0x0000e200ff0c7b82 */ /* 0x008e300000000a00 */
[----:B------:R-:W1:Y:S01]  /*0530*/  LDC.64 R10, c[0x0][0x390] ;  /* 0x0000e400ff0a7b82 */ /* 0x000e620000000a00 */
[----:B0-----:R-:W-:-:S05]  /*0540*/  IMAD.WIDE R12, R2, 0x8, R12 ;  /* 0x00000008020c7825 */ /* 0x001fca00078e020c */
[----:B------:R-:W2:Y:S01]  /*0550*/  LDG.E.64 R16, desc[UR8][R12.64] ;  /* 0x000000080c107981 */ /* 0x000ea2000c1e1b00 */
[----:B-1----:R-:W-:-:S05]  /*0560*/  IMAD.WIDE R10, R2, 0x8, R10 ;  /* 0x00000008020a7825 */ /* 0x002fca00078e020a */
[----:B------:R-:W3:Y:S01]  /*0570*/  LDG.E.64 R4, desc[UR8][R10.64] ;  /* 0x000000080a047981 */ /* 0x000ee2000c1e1b00 */
[----:B------:R-:W-:Y:S01]  /*0580*/  IMAD.MOV.U32 R6, RZ, RZ, RZ ;  /* 0x000000ffff067224 */ /* 0x000fe200078e00ff */
[----:B------:R-:W-:Y:S01]  /*0590*/  UMOV UR4, 0xffffffff ;  /* 0xffffffff00047882 */ /* 0x000fe20000000000 */
[----:B------:R-:W-:Y:S02]  /*05a0*/  UMOV UR5, 0x7fefffff ;  /* 0x7fefffff00057882 */ /* 0x000fe40000000000 */
[----:B------:R-:W-:Y:S01]  /*05b0*/  UMOV UR6, UR5 ;  /* 0x0000000500067c82 */ /* 0x000fe20008000000 */
[----:B------:R-:W-:Y:S02]  /*05c0*/  IMAD.MOV.U32 R26, RZ, RZ, 0x0 ;  /* 0x00000000ff1a7424 */ /* 0x000fe400078e00ff */
[----:B------:R-:W-:Y:S01]  /*05d0*/  IMAD.MOV.U32 R27, RZ, RZ, 0x3fd80000 ;  /* 0x3fd80000ff1b7424 */ /* 0x000fe200078e00ff */
[----:B------:R-:W-:Y:S01]  /*05e0*/  BSSY.RECONVERGENT B0, `(.L_x_4) ;  /* 0x0000039000007945 */ /* 0x000fe20003800200 */
[----:B--2---:R-:W-:-:S02]  /*05f0*/  DADD R22, -RZ, |R16| ;  /* 0x00000000ff167229 */ /* 0x004fc40000000510 */
[----:B---3--:R-:W-:-:S10]  /*0600*/  DADD R24, -RZ, |R4| ;  /* 0x00000000ff187229 */ /* 0x008fd40000000504 */
[----:B------:R-:W-:-:S04]  /*0610*/  ISETP.GT.U32.AND P1, PT, R22, R24, PT ;  /* 0x000000181600720c */ /* 0x000fc80003f24070 */
[CC--:B------:R-:W-:Y:S02]  /*0620*/  ISETP.GT.U32.AND.EX P1, PT, R23.reuse, R25.reuse, PT, P1 ;  /* 0x000000191700720c */ /* 0x0c0fe40003f24110 */
[CC--:B------:R-:W-:Y:S02]  /*0630*/  ISETP.LT.U32.AND P0, PT, R24.reuse, R22.reuse, PT ;  /* 0x000000161800720c */ /* 0x0c0fe40003f01070 */
[----:B------:R-:W-:Y:S02]  /*0640*/  SEL R5, R23, R25, P1 ;  /* 0x0000001917057207 */ /* 0x000fe40000800000 */
[----:B------:R-:W-:Y:S02]  /*0650*/  ISETP.LT.U32.AND.EX P0, PT, R25, R23, PT, P0 ;  /* 0x000000171900720c */ /* 0x000fe40003f01100 */
[----:B------:R-:W-:Y:S02]  /*0660*/  LOP3.LUT R0, R5, 0xffc00000, RZ, 0xc0, !PT ;  /* 0xffc0000005007812 */ /* 0x000fe400078ec0ff */
[----:B------:R-:W-:-:S02]  /*0670*/  SEL R18, R24, R22, P0 ;  /* 0x0000001618127207 */ /* 0x000fc40000000000 */
[----:B------:R-:W-:Y:S02]  /*0680*/  SEL R19, R25, R23, P0 ;  /* 0x0000001719137207 */ /* 0x000fe40000000000 */
[----:B------:R-:W-:Y:S02]  /*0690*/  LOP3.LUT R7, R0, 0x7fd00000, RZ, 0x3c, !PT ;  /* 0x7fd0000000077812 */ /* 0x000fe400078e3cff */
[----:B------:R-:W-:-:S04]  /*06a0*/  SEL R4, R22, R24, P1 ;  /* 0x0000001816047207 */ /* 0x000fc80000800000 */
[C---:B------:R-:W-:Y:S02]  /*06b0*/  DMUL R20, R6.reuse, R18 ;  /* 0x0000001206147228 */ /* 0x040fe40000000000 */
[----:B------:R-:W-:-:S06]  /*06c0*/  DMUL R6, R6, R4 ;  /* 0x0000000406067228 */ /* 0x000fcc0000000000 */
[----:B------:R-:W-:-:S08]  /*06d0*/  DMUL R20, R20, R20 ;  /* 0x0000001414147228 */ /* 0x000fd00000000000 */
[----:B------:R-:W-:-:S08]  /*06e0*/  DFMA R20, R6, R6, R20 ;  /* 0x000000060614722b */ /* 0x000fd00000000014 */
[----:B------:R-:W-:Y:S01]  /*06f0*/  DSETP.MIN.AND P0, P1, R20, UR4, PT ;  /* 0x0000000414007e2a */ /* 0x000fe2000b900000 */
[----:B------:R-:W-:Y:S02]  /*0700*/  IMAD.U32 R6, RZ, RZ, UR6 ;  /* 0x00000006ff067e24 */ /* 0x000fe4000f8e00ff */
[----:B------:R-:W-:-:S05]  /*0710*/  IMAD.MOV.U32 R3, RZ, RZ, R21 ;  /* 0x000000ffff037224 */ /* 0x000fca00078e0015 */
[----:B------:R-:W-:-:S06]  /*0720*/  FSEL R25, R3, UR6, P0 ;  /* 0x0000000603197c08 */ /* 0x000fcc0008000000 */
[----:B------:R-:W-:-:S04]  /*0730*/  @P1 LOP3.LUT R25, R6, 0x80000, RZ, 0xfc, !PT ;  /* 0x0008000006191812 */ /* 0x000fc800078efcff */
[----:B------:R-:W0:Y:S01]  /*0740*/  MUFU.RSQ64H R7, R25 ;  /* 0x0000001900077308 */ /* 0x000e220000001c00 */
[----:B------:R-:W-:Y:S02]  /*0750*/  IMAD.MOV.U32 R6, RZ, RZ, RZ ;  /* 0x000000ffff067224 */ /* 0x000fe400078e00ff */
[----:B------:R-:W-:-:S05]  /*0760*/  IMAD.MOV.U32 R3, RZ, RZ, R20 ;  /* 0x000000ffff037224 */ /* 0x000fca00078e0014 */
[----:B------:R-:W-:Y:S01]  /*0770*/  SEL R24, R3, UR4, P0 ;  /* 0x0000000403187c07 */ /* 0x000fe20008000000 */
[----:B------:R-:W1:Y:S01]  /*0780*/  LDCU.64 UR4, c[0x0][0x3a0] ;  /* 0x00007400ff0477ac */ /* 0x000e620008000a00 */
[----:B0-----:R-:W-:-:S08]  /*0790*/  DMUL R22, R6, R6 ;  /* 0x0000000606167228 */ /* 0x001fd00000000000 */
[----:B------:R-:W-:-:S08]  /*07a0*/  DFMA R22, R24, -R22, 1 ;  /* 0x3ff000001816742b */ /* 0x000fd00000000816 */
[----:B------:R-:W-:Y:S02]  /*07b0*/  DFMA R26, R22, R26, 0.5 ;  /* 0x3fe00000161a742b */ /* 0x000fe4000000001a */
[----:B------:R-:W-:Y:S01]  /*07c0*/  DMUL R28, R6, R22 ;  /* 0x00000016061c7228 */ /* 0x000fe20000000000 */
[----:B------:R-:W0:Y:S07]  /*07d0*/  LDC.64 R22, c[0x0][0x398] ;  /* 0x0000e600ff167b82 */ /* 0x000e2e0000000a00 */
[----:B------:R-:W-:Y:S01]  /*07e0*/  DFMA R26, R26, R28, R6 ;  /* 0x0000001c1a1a722b */ /* 0x000fe20000000006 */
[----:B------:R-:W-:Y:S01]  /*07f0*/  LOP3.LUT R7, R0, 0x100000, RZ, 0xfc, !PT ;  /* 0x0010000000077812 */ /* 0x000fe200078efcff */
[----:B-1----:R-:W-:-:S06]  /*0800*/  DADD R8, R8, UR4 ;  /* 0x0000000408087e29 */ /* 0x002fcc0008000000 */
[----:B------:R-:W-:Y:S01]  /*0810*/  DMUL R26, R20, R26 ;  /* 0x0000001a141a7228 */ /* 0x000fe20000000000 */
[----:B------:R-:W-:Y:S01]  /*0820*/  ISETP.GE.U32.AND P1, PT, R19, 0x7ff00000, PT ;  /* 0x7ff000001300780c */ /* 0x000fe20003f26070 */
[----:B------:R-:W-:-:S06]  /*0830*/  DSETP.NEU.AND P2, PT, R8, RZ, PT ;  /* 0x000000ff0800722a */ /* 0x000fcc0003f4d000 */
[----:B------:R-:W-:Y:S02]  /*0840*/  DMUL R26, R26, R6 ;  /* 0x000000061a1a7228 */ /* 0x000fe40000000000 */
[----:B0-----:R-:W-:Y:S02]  /*0850*/  DMUL R6, R22, R22 ;  /* 0x0000001616067228 */ /* 0x001fe40000000000 */
[----:B------:R-:W-:-:S06]  /*0860*/  DSETP.NEU.AND P0, PT, R18, RZ, PT ;  /* 0x000000ff1200722a */ /* 0x000fcc0003f0d000 */
[----:B------:R-:W-:Y:S01]  /*0870*/  DMUL R16, R16, R6 ;  /* 0x0000000610107228 */ /* 0x000fe20000000000 */
[----:B------:R-:W-:Y:S02]  /*0880*/  @!P1 FSEL R18, R4, R26, !P0 ;  /* 0x0000001a04129208 */ /* 0x000fe40004000000 */
[----:B------:R-:W-:-:S06]  /*0890*/  @!P1 FSEL R19, R5, R27, !P0 ;  /* 0x0000001b05139208 */ /* 0x000fcc0004000000 */
[----:B------:R-:W-:Y:S01]  /*08a0*/  DMUL R4, R16, R18 ;  /* 0x0000001210047228 */ /* 0x000fe20000000000 */
[----:B------:R-:W-:Y:S01]  /*08b0*/  @!P2 CS2R R16, SRZ ;  /* 0x000000000010a805 */ /* 0x000fe2000001ff00 */
[----:B------:R-:W-:Y:S09]  /*08c0*/  @!P2 BRA `(.L_x_5) ;  /* 0x000000000028a947 */ /* 0x000ff20003800000 */
[----:B------:R-:W-:Y:S01]  /*08d0*/  DADD R16, -RZ, |R8| ;  /* 0x00000000ff107229 */ /* 0x000fe20000000508 */
[----:B------:R-:W-:Y:S01]  /*08e0*/  BSSY.RECONVERGENT B1, `(.L_x_6) ;  /* 0x0000005000017945 */ /* 0x000fe20003800200 */
[----:B------:R-:W-:-:S08]  /*08f0*/  MOV R0, 0x930 ;  /* 0x0000093000007802 */ /* 0x000fd00000000f00 */
[----:B------:R-:W-:Y:S02]  /*0900*/  IMAD.MOV.U32 R22, RZ, RZ, R16 ;  /* 0x000000ffff167224 */ /* 0x000fe400078e0010 */
[----:B------:R-:W-:-:S07]  /*0910*/  IMAD.MOV.U32 R3, RZ, RZ, R17 ;  /* 0x000000ffff037224 */ /* 0x000fce00078e0011 */
[----:B------:R-:W-:Y:S05]  /*0920*/  CALL.REL.NOINC `($_Z11slopeKernelPdS_S_ddiS_S_S_S_iS_S_$__internal_accurate_pow) ;  /* 0x0000000c00e87944 */ /* 0x000fea0003c00000 */
[----:B------:R-:W-:Y:S05]  /*0930*/  BSYNC.RECONVERGENT B1 ;  /* 0x0000000000017941 */ /* 0x000fea0003800200 */
.L_x_6:
[----:B------:R-:W-:-:S04]  /*0940*/  ISETP.GE.AND P0, PT, R9, RZ, PT ;  /* 0x000000ff0900720c */ /* 0x000fc80003f06270 */
[----:B------:R-:W-:Y:S02]  /*0950*/  FSEL R16, R3, RZ, P0 ;  /* 0x000000ff03107208 */ /* 0x000fe40000000000 */
[----:B------:R-:W-:-:S07]  /*0960*/  FSEL R17, R22, -QNAN , P0 ;  /* 0xfff8000016117808 */ /* 0x000fce0000000000 */
.L_x_5:
[----:B------:R-:W-:Y:S05]  /*0970*/  BSYNC.RECONVERGENT B0 ;  /* 0x0000000000007941 */ /* 0x000fea0003800200 */
.L_x_4:
[----:B------:R-:W-:Y:S01]  /*0980*/  UMOV UR4, 0x55555555 ;  /* 0x5555555500047882 */ /* 0x000fe20000000000 */
[----:B------:R-:W-:Y:S01]  /*0990*/  UMOV UR5, 0x3ff55555 ;  /* 0x3ff5555500057882 */ /* 0x000fe20000000000 */
[----:B------:R-:W-:Y:S01]  /*09a0*/  BSSY.RECONVERGENT B0, `(.L_x_7) ;  /* 0x000000c000007945 */ /* 0x000fe20003800200 */
[C---:B------:R-:W-:Y:S02]  /*09b0*/  DADD R18, R8.reuse, UR4 ;  /* 0x0000000408127e29 */ /* 0x040fe40008000000 */
[----:B------:R-:W-:-:S08]  /*09c0*/  DSETP.NEU.AND P1, PT, R8, 1, PT ;  /* 0x3ff000000800742a */ /* 0x000fd00003f2d000 */
[----:B------:R-:W-:-:S04]  /*09d0*/  LOP3.LUT R18, R19, 0x7ff00000, RZ, 0xc0, !PT ;  /* 0x7ff0000013127812 */ /* 0x000fc800078ec0ff */
[----:B------:R-:W-:-:S13]  /*09e0*/  ISETP.NE.AND P0, PT, R18, 0x7ff00000, PT ;  /* 0x7ff000001200780c */ /* 0x000fda0003f05270 */
[----:B------:R-:W-:Y:S05]  /*09f0*/  @P0 BRA `(.L_x_8) ;  /* 0x0000000000180947 */ /* 0x000fea0003800000 */
[----:B------:R-:W-:-:S14]  /*0a00*/  DSETP.NAN.AND P0, PT, R8, R8, PT ;  /* 0x000000080800722a */ /* 0x000fdc0003f08000 */
[----:B------:R-:W-:Y:S01]  /*0a10*/  @P0 DADD R16, R8, UR4 ;  /* 0x0000000408100e29 */ /* 0x000fe20008000000 */
[----:B------:R-:W-:Y:S10]  /*0a20*/  @P0 BRA `(.L_x_8) ;  /* 0x00000000000c0947 */ /* 0x000ff40003800000 */
[----:B------:R-:W-:-:S14]  /*0a30*/  DSETP.NEU.AND P0, PT, |R8|, +INF , PT ;  /* 0x7ff000000800742a */ /* 0x000fdc0003f0d200 */
[----:B------:R-:W-:Y:S02]  /*0a40*/  @!P0 IMAD.MOV.U32 R16, RZ, RZ, 0x0 ;  /* 0x00000000ff108424 */ /* 0x000fe400078e00ff */
[----:B------:R-:W-:-:S07]  /*0a50*/  @!P0 IMAD.MOV.U32 R17, RZ, RZ, 0x7ff00000 ;  /* 0x7ff00000ff118424 */ /* 0x000fce00078e00ff */
.L_x_8:
[----:B------:R-:W-:Y:S05]  /*0a60*/  BSYNC.RECONVERGENT B0 ;  /* 0x0000000000007941 */ /* 0x000fea0003800200 */
.L_x_7:
[----:B------:R-:W-:Y:S01]  /*0a70*/  FSEL R17, R17, 1.875, P1 ;  /* 0x3ff0000011117808 */ /* 0x000fe20000800000 */
[----:B------:R-:W-:Y:S01]  /*0a80*/  IMAD.MOV.U32 R8, RZ, RZ, 0x1 ;  /* 0x00000001ff087424 */ /* 0x000fe200078e00ff */
[----:B------:R-:W-:Y:S01]  /*0a90*/  FSEL R16, R16, RZ, P1 ;  /* 0x000000ff10107208 */ /* 0x000fe20000800000 */
[----:B------:R-:W-:Y:S01]  /*0aa0*/  BSSY.RECONVERGENT B0, `(.L_x_9) ;  /* 0x0000012000007945 */ /* 0x000fe20003800200 */
[----:B------:R-:W0:Y:S01]  /*0ab0*/  MUFU.RCP64H R9, R17 ;  /* 0x0000001100097308 */ /* 0x000e220000001800 */
[----:B------:R-:W-:-:S03]  /*0ac0*/  FSETP.GEU.AND P1, PT, |R5|, 6.5827683646048100446e-37, PT ;  /* 0x036000000500780b */ /* 0x000fc60003f2e200 */
[----:B0-----:R-:W-:-:S08]  /*0ad0*/  DFMA R18, -R16, R8, 1 ;  /* 0x3ff000001012742b */ /* 0x001fd00000000108 */
[----:B------:R-:W-:-:S08]  /*0ae0*/  DFMA R18, R18, R18, R18 ;  /* 0x000000121212722b */ /* 0x000fd00000000012 */
[----:B------:R-:W-:-:S08]  /*0af0*/  DFMA R18, R8, R18, R8 ;  /* 0x000000120812722b */ /* 0x000fd00000000008 */
[----:B------:R-:W-:-:S08]  /*0b00*/  DFMA R8, -R16, R18, 1 ;  /* 0x3ff000001008742b */ /* 0x000fd00000000112 */
[----:B------:R-:W-:-:S08]  /*0b10*/  DFMA R8, R18, R8, R18 ;  /* 0x000000081208722b */ /* 0x000fd00000000012 */
[----:B------:R-:W-:-:S08]  /*0b20*/  DMUL R18, R4, R8 ;  /* 0x0000000804127228 */ /* 0x000fd00000000000 */
[----:B------:R-:W-:-:S08]  /*0b30*/  DFMA R20, -R16, R18, R4 ;  /* 0x000000121014722b */ /* 0x000fd00000000104 */
[----:B------:R-:W-:-:S10]  /*0b40*/  DFMA R8, R8, R20, R18 ;  /* 0x000000140808722b */ /* 0x000fd40000000012 */
[----:B------:R-:W-:-:S05]  /*0b50*/  FFMA R0, RZ, R17, R9 ;  /* 0x00000011ff007223 */ /* 0x000fca0000000009 */
[----:B------:R-:W-:-:S13]  /*0b60*/  FSETP.GT.AND P0, PT, |R0|, 1.469367938527859385e-39, PT ;  /* 0x001000000000780b */ /* 0x000fda0003f04200 */
[----:B------:R-:W-:Y:S05]  /*0b70*/  @P0 BRA P1, `(.L_x_10) ;  /* 0x0000000000100947 */ /* 0x000fea0000800000 */
[----:B------:R-:W-:Y:S01]  /*0b80*/  IMAD.MOV.U32 R18, RZ, RZ, R4 ;  /* 0x000000ffff127224 */ /* 0x000fe200078e0004 */
[----:B------:R-:W-:Y:S01]  /*0b90*/  MOV R0, 0xbc0 ;  /* 0x00000bc000007802 */ /* 0x000fe20000000f00 */
[----:B------:R-:W-:-:S07]  /*0ba0*/  IMAD.MOV.U32 R19, RZ, RZ, R5 ;  /* 0x000000ffff137224 */ /* 0x000fce00078e0005 */
[----:B------:R-:W-:Y:S05]  /*0bb0*/  CALL.REL.NOINC `($__internal_0_$__cuda_sm20_div_rn_f64_full) ;  /* 0x0000000400cc7944 */ /* 0x000fea0003c00000 */
.L_x_10:
[----:B------:R-:W-:Y:S05]  /*0bc0*/  BSYNC.RECONVERGENT B0 ;  /* 0x0000000000007941 */ /* 0x000fea0003800200 */
.L_x_9:
[----:B------:R-:W0:Y:S02]  /*0bd0*/  LDC.64 R4, c[0x0][0x3b0] ;  /* 0x0000ec00ff047b82 */ /* 0x000e240000000a00 */
[----:B0-----:R-:W-:-:S05]  /*0be0*/  IMAD.WIDE R22, R2, 0x8, R4 ;  /* 0x0000000802167825 */ /* 0x001fca00078e0204 */
[----:B------:R0:W-:Y:S04]  /*0bf0*/  STG.E.64 desc[UR8][R22.64], R8 ;  /* 0x0000000816007986 */ /* 0x0001e8000c101b08 */
[----:B------:R-:W2:Y:S04]  /*0c00*/  LDG.E.64 R10, desc[UR8][R10.64] ;  /* 0x000000080a0a7981 */ /* 0x000ea8000c1e1b00 */
[----:B------:R-:W3:Y:S04]  /*0c10*/  LDG.E.64 R12, desc[UR8][R12.64] ;  /* 0x000000080c0c7981 */ /* 0x000ee8000c1e1b00 */
[----:B------:R1:W4:Y:S01]  /*0c20*/  LDG.E.64 R4, desc[UR8][R14.64] ;  /* 0x000000080e047981 */ /* 0x000322000c1e1b00 */
[----:B------:R-:W-:Y:S01]  /*0c30*/  UMOV UR4, 0xffffffff ;  /* 0xffffffff00047882 */ /* 0x000fe20000000000 */
[----:B------:R-:W-:Y:S01]  /*0c40*/  UMOV UR5, 0x7fefffff ;  /* 0x7fefffff00057882 */ /* 0x000fe20000000000 */
[----:B0-----:R-:W-:Y:S01]  /*0c50*/  IMAD.MOV.U32 R22, RZ, RZ, 0x0 ;  /* 0x00000000ff167424 */ /* 0x001fe200078e00ff */
[----:B------:R-:W-:Y:S01]  /*0c60*/  UMOV UR6, UR5 ;  /* 0x0000000500067c82 */ /* 0x000fe20008000000 */
[----:B------:R-:W-:Y:S01]  /*0c70*/  IMAD.MOV.U32 R23, RZ, RZ, 0x3fd80000 ;  /* 0x3fd80000ff177424 */ /* 0x000fe200078e00ff */
[----:B------:R-:W-:Y:S01]  /*0c80*/  BSSY.RECONVERGENT B0, `(.L_x_11) ;  /* 0x0000039000007945 */ /* 0x000fe20003800200 */
[----:B--2---:R-:W-:-:S02]  /*0c90*/  DADD R20, -RZ, |R10| ;  /* 0x00000000ff147229 */ /* 0x004fc4000000050a */
[----:B------:R-:W-:Y:S02]  /*0ca0*/  DMUL R6, R6, R10 ;  /* 0x0000000a06067228 */ /* 0x000fe40000000000 */
[----:B---3--:R-:W-:Y:S01]  /*0cb0*/  DADD R18, -RZ, |R12| ;  /* 0x00000000ff127229 */ /* 0x008fe2000000050c */
[----:B------:R-:W-:-:S09]  /*0cc0*/  IMAD.MOV.U32 R12, RZ, RZ, RZ ;  /* 0x000000ffff0c7224 */ /* 0x000fd200078e00ff */
[----:B------:R-:W-:Y:S02]  /*0cd0*/  ISETP.GT.U32.AND P1, PT, R18, R20, PT ;  /* 0x000000141200720c */ /* 0x000fe40003f24070 */
[CC--:B------:R-:W-:Y:S02]  /*0ce0*/  ISETP.LT.U32.AND P0, PT, R20.reuse, R18.reuse, PT ;  /* 0x000000121400720c */ /* 0x0c0fe40003f01070 */
[----:B------:R-:W-:Y:S02]  /*0cf0*/  ISETP.GT.U32.AND.EX P1, PT, R19, R21, PT, P1 ;  /* 0x000000151300720c */ /* 0x000fe40003f24110 */
[----:B------:R-:W-:Y:S02]  /*0d00*/  ISETP.LT.U32.AND.EX P0, PT, R21, R19, PT, P0 ;  /* 0x000000131500720c */ /* 0x000fe40003f01100 */
[----:B------:R-:W-:Y:S02]  /*0d10*/  SEL R17, R19, R21, P1 ;  /* 0x0000001513117207 */ /* 0x000fe40000800000 */
[----:B------:R-:W-:-:S02]  /*0d20*/  SEL R8, R20, R18, P0 ;  /* 0x0000001214087207 */ /* 0x000fc40000000000 */
[----:B------:R-:W-:Y:S02]  /*0d30*/  LOP3.LUT R0, R17, 0xffc00000, RZ, 0xc0, !PT ;  /* 0xffc0000011007812 */ /* 0x000fe400078ec0ff */
[----:B------:R-:W-:Y:S02]  /*0d40*/  SEL R9, R21, R19, P0 ;  /* 0x0000001315097207 */ /* 0x000fe40000000000 */
[----:B------:R-:W-:Y:S02]  /*0d50*/  LOP3.LUT R13, R0, 0x7fd00000, RZ, 0x3c, !PT ;  /* 0x7fd00000000d7812 */ /* 0x000fe400078e3cff */
[----:B------:R-:W-:Y:S01]  /*0d60*/  SEL R16, R18, R20, P1 ;  /* 0x0000001412107207 */ /* 0x000fe20000800000 */
[----:B------:R-:W-:-:S03]  /*0d70*/  IMAD.U32 R18, RZ, RZ, UR6 ;  /* 0x00000006ff127e24 */ /* 0x000fc6000f8e00ff */
[C---:B-1----:R-:W-:Y:S02]  /*0d80*/  DMUL R14, R12.reuse, R8 ;  /* 0x000000080c0e7228 */ /* 0x042fe40000000000 */
[----:B------:R-:W-:-:S06]  /*0d90*/  DMUL R12, R12, R16 ;  /* 0x000000100c0c7228 */ /* 0x000fcc0000000000 */
[----:B------:R-:W-:-:S08]  /*0da0*/  DMUL R14, R14, R14 ;  /* 0x0000000e0e0e7228 */ /* 0x000fd00000000000 */
[----:B------:R-:W-:-:S08]  /*0db0*/  DFMA R12, R12, R12, R14 ;  /* 0x0000000c0c0c722b */ /* 0x000fd0000000000e */
[----:B------:R-:W-:Y:S02]  /*0dc0*/  DSETP.MIN.AND P0, P1, R12, UR4, PT ;  /* 0x000000040c007e2a */ /* 0x000fe4000b900000 */
[----:B------:R-:W-:-:S05]  /*0dd0*/  IMAD.MOV.U32 R3, RZ, RZ, R13 ;  /* 0x000000ffff037224 */ /* 0x000fca00078e000d */
[----:B------:R-:W-:Y:S01]  /*0de0*/  FSEL R15, R3, UR6, P0 ;  /* 0x00000006030f7c08 */ /* 0x000fe20008000000 */
[----:B------:R-:W-:-:S05]  /*0df0*/  IMAD.MOV.U32 R3, RZ, RZ, R12 ;  /* 0x000000ffff037224 */ /* 0x000fca00078e000c */
[----:B------:R-:W-:Y:S01]  /*0e00*/  SEL R14, R3, UR4, P0 ;  /* 0x00000004030e7c07 */ /* 0x000fe20008000000 */
[----:B------:R-:W4:Y:S01]  /*0e10*/  LDCU.64 UR4, c[0x0][0x3a0] ;  /* 0x00007400ff0477ac */ /* 0x000f220008000a00 */
[----:B------:R-:W-:Y:S01]  /*0e20*/  @P1 LOP3.LUT R15, R18, 0x80000, RZ, 0xfc, !PT ;  /* 0x00080000120f1812 */ /* 0x000fe200078efcff */
[----:B------:R-:W-:Y:S01]  /*0e30*/  IMAD.MOV.U32 R18, RZ, RZ, RZ ;  /* 0x000000ffff127224 */ /* 0x000fe200078e00ff */
[----:B------:R-:W-:Y:S01]  /*0e40*/  ISETP.GE.U32.AND P1, PT, R9, 0x7ff00000, PT ;  /* 0x7ff000000900780c */ /* 0x000fe20003f26070 */
[----:B------:R-:W-:Y:S01]  /*0e50*/  DSETP.NEU.AND P0, PT, R8, RZ, PT ;  /* 0x000000ff0800722a */ /* 0x000fe20003f0d000 */
[----:B------:R-:W0:Y:S01]  /*0e60*/  MUFU.RSQ64H R19, R15 ;  /* 0x0000000f00137308 */ /* 0x000e220000001c00 */
[----:B----4-:R-:W-:Y:S02]  /*0e70*/  DADD R4, R4, UR4 ;  /* 0x0000000404047e29 */ /* 0x010fe40008000000 */
[----:B0-----:R-:W-:-:S06]  /*0e80*/  DMUL R20, R18, R18 ;  /* 0x0000001212147228 */ /* 0x001fcc0000000000 */
[----:B------:R-:W-:Y:S02]  /*0e90*/  DSETP.NEU.AND P2, PT, R4, RZ, PT ;  /* 0x000000ff0400722a */ /* 0x000fe40003f4d000 */
[----:B------:R-:W-:-:S08]  /*0ea0*/  DFMA R20, R14, -R20, 1 ;  /* 0x3ff000000e14742b */ /* 0x000fd00000000814 */
[----:B------:R-:W-:Y:S02]  /*0eb0*/  DFMA R22, R20, R22, 0.5 ;  /* 0x3fe000001416742b */ /* 0x000fe40000000016 */
[----:B------:R-:W-:-:S08]  /*0ec0*/  DMUL R20, R18, R20 ;  /* 0x0000001412147228 */ /* 0x000fd00000000000 */
[----:B------:R-:W-:-:S08]  /*0ed0*/  DFMA R20, R22, R20, R18 ;  /* 0x000000141614722b */ /* 0x000fd00000000012 */
[----:B------:R-:W-:Y:S01]  /*0ee0*/  DMUL R20, R12, R20 ;  /* 0x000000140c147228 */ /* 0x000fe20000000000 */
[----:B------:R-:W-:Y:S01]  /*0ef0*/  LOP3.LUT R13, R0, 0x100000, RZ, 0xfc, !PT ;  /* 0x00100000000d7812 */ /* 0x000fe200078efcff */
[----:B------:R-:W-:-:S06]  /*0f00*/  IMAD.MOV.U32 R12, RZ, RZ, RZ ;  /* 0x000000ffff0c7224 */ /* 0x000fcc00078e00ff */
[----:B------:R-:W-:-:S10]  /*0f10*/  DMUL R20, R20, R12 ;  /* 0x0000000c14147228 */ /* 0x000fd40000000000 */
        /* <DEDUP_REMOVED lines=12> */
.L_x_13:
[----:B------:R-:W-:-:S04]  /*0fe0*/  ISETP.GE.AND P0, PT, R5, RZ, PT ;  /* 0x000000ff0500720c */ /* 0x000fc80003f06270 */
[----:B------:R-:W-:Y:S02]  /*0ff0*/  FSEL R8, R3, RZ, P0 ;  /* 0x000000ff03087208 */ /* 0x000fe40000000000 */
[----:B------:R-:W-:-:S07]  /*1000*/  FSEL R9, R22, -QNAN , P0 ;  /* 0xfff8000016097808 */ /* 0x000fce0000000000 */
.L_x_12:
[----:B------:R-:W-:Y:S05]  /*1010*/  BSYNC.RECONVERGENT B0 ;  /* 0x0000000000007941 */ /* 0x000fea0003800200 */
.L_x_11:
        /* <DEDUP_REMOVED lines=14> */
.L_x_15:
[----:B------:R-:W-:Y:S05]  /*1100*/  BSYNC.RECONVERGENT B0 ;  /* 0x0000000000007941 */ /* 0x000fea0003800200 */
.L_x_14:
        /* <DEDUP_REMOVED lines=25> */
.L_x_17:
[----:B------:R-:W-:Y:S05]  /*12a0*/  BSYNC.RECONVERGENT B0 ;  /* 0x0000000000007941 */ /* 0x000fea0003800200 */
.L_x_16:
[----:B------:R-:W0:Y:S02]  /*12b0*/  LDC.64 R6, c[0x0][0x3b8] ;  /* 0x0000ee00ff067b82 */ /* 0x000e240000000a00 */
[----:B0-----:R-:W-:-:S05]  /*12c0*/  IMAD.WIDE R6, R2, 0x8, R6 ;  /* 0x0000000802067825 */ /* 0x001fca00078e0206 */
[----:B------:R-:W-:Y:S01]  /*12d0*/  STG.E.64 desc[UR8][R6.64], R4 ;  /* 0x0000000406007986 */ /* 0x000fe2000c101b08 */
[----:B------:R-:W-:Y:S05]  /*12e0*/  EXIT ;  /* 0x000000000000794d */ /* 0x000fea0003800000 */
        .weak           $__internal_0_$__cuda_sm20_div_rn_f64_full
        .type           $__internal_0_$__cuda_sm20_div_rn_f64_full,@function
        .size           $__internal_0_$__cuda_sm20_div_rn_f64_full,($_Z11slopeKernelPdS_S_ddiS_S_S_S_iS_S_$__internal_accurate_pow - $__internal_0_$__cuda_sm20_div_rn_f64_full)
$__internal_0_$__cuda_sm20_div_rn_f64_full:
[C---:B------:R-:W-:Y:S01]  /*12f0*/  FSETP.GEU.AND P0, PT, |R17|.reuse, 1.469367938527859385e-39, PT ;  /* 0x001000001100780b */ /* 0x040fe20003f0e200 */
[----:B------:R-:W-:Y:S01]  /*1300*/  IMAD.MOV.U32 R24, RZ, RZ, 0x1 ;  /* 0x00000001ff187424 */ /* 0x000fe200078e00ff */
[----:B------:R-:W-:Y:S01]  /*1310*/  LOP3.LUT R8, R17, 0x800fffff, RZ, 0xc0, !PT ;  /* 0x800fffff11087812 */ /* 0x000fe200078ec0ff */
[----:B------:R-:W-:Y:S01]  /*1320*/  BSSY.RECONVERGENT B1, `(.L_x_18) ;  /* 0x0000055000017945 */ /* 0x000fe20003800200 */
[C---:B------:R-:W-:Y:S02]  /*1330*/  FSETP.GEU.AND P2, PT, |R19|.reuse, 1.469367938527859385e-39, PT ;  /* 0x001000001300780b */ /* 0x040fe40003f4e200 */
[----:B------:R-:W-:Y:S01]  /*1340*/  LOP3.LUT R9, R8, 0x3ff00000, RZ, 0xfc, !PT ;  /* 0x3ff0000008097812 */ /* 0x000fe200078efcff */
[----:B------:R-:W-:Y:S01]  /*1350*/  IMAD.MOV.U32 R8, RZ, RZ, R16 ;  /* 0x000000ffff087224 */ /* 0x000fe200078e0010 */
[----:B------:R-:W-:Y:S02]  /*1360*/  LOP3.LUT R3, R19, 0x7ff00000, RZ, 0xc0, !PT ;  /* 0x7ff0000013037812 */ /* 0x000fe400078ec0ff */
[----:B------:R-:W-:-:S03]  /*1370*/  LOP3.LUT R22, R17, 0x7ff00000, RZ, 0xc0, !PT ;  /* 0x7ff0000011167812 */ /* 0x000fc600078ec0ff */
[----:B------:R-:W-:Y:S01]  /*1380*/  @!P0 DMUL R8, R16, 8.98846567431157953865e+307 ;  /* 0x7fe0000010088828 */ /* 0x000fe20000000000 */
[----:B------:R-:W-:-:S03]  /*1390*/  ISETP.GE.U32.AND P1, PT, R3, R22, PT ;  /* 0x000000160300720c */ /* 0x000fc60003f26070 */
[----:B------:R-:W-:Y:S01]  /*13a0*/  @!P2 LOP3.LUT R20, R17, 0x7ff00000, RZ, 0xc0, !PT ;  /* 0x7ff000001114a812 */ /* 0x000fe200078ec0ff */
[----:B------:R-:W-:Y:S01]  /*13b0*/  @!P2 IMAD.MOV.U32 R26, RZ, RZ, RZ ;  /* 0x000000ffff1aa224 */ /* 0x000fe200078e00ff */
[----:B------:R-:W0:Y:S02]  /*13c0*/  MUFU.RCP64H R25, R9 ;  /* 0x0000000900197308 */ /* 0x000e240000001800 */
[----:B------:R-:W-:Y:S01]  /*13d0*/  @!P2 ISETP.GE.U32.AND P3, PT, R3, R20, PT ;  /* 0x000000140300a20c */ /* 0x000fe20003f66070 */
[----:B------:R-:W-:-:S05]  /*13e0*/  IMAD.MOV.U32 R20, RZ, RZ, 0x1ca00000 ;  /* 0x1ca00000ff147424 */ /* 0x000fca00078e00ff */
[----:B------:R-:W-:-:S04]  /*13f0*/  @!P2 SEL R21, R20, 0x63400000, !P3 ;  /* 0x634000001415a807 */ /* 0x000fc80005800000 */
[----:B------:R-:W-:-:S04]  /*1400*/  @!P2 LOP3.LUT R21, R21, 0x80000000, R19, 0xf8, !PT ;  /* 0x800000001515a812 */ /* 0x000fc800078ef813 */
[----:B------:R-:W-:Y:S01]  /*1410*/  @!P2 LOP3.LUT R27, R21, 0x100000, RZ, 0xfc, !PT ;  /* 0x00100000151ba812 */ /* 0x000fe200078efcff */
[----:B0-----:R-:W-:-:S08]  /*1420*/  DFMA R4, R24, -R8, 1 ;  /* 0x3ff000001804742b */ /* 0x001fd00000000808 */
[----:B------:R-:W-:-:S08]  /*1430*/  DFMA R4, R4, R4, R4 ;  /* 0x000000040404722b */ /* 0x000fd00000000004 */
[----:B------:R-:W-:Y:S01]  /*1440*/  DFMA R24, R24, R4, R24 ;  /* 0x000000041818722b */ /* 0x000fe20000000018 */
[----:B------:R-:W-:Y:S01]  /*1450*/  SEL R5, R20, 0x63400000, !P1 ;  /* 0x6340000014057807 */ /* 0x000fe20004800000 */
[----:B------:R-:W-:-:S03]  /*1460*/  IMAD.MOV.U32 R4, RZ, RZ, R18 ;  /* 0x000000ffff047224 */ /* 0x000fc600078e0012 */
[----:B------:R-:W-:-:S03]  /*1470*/  LOP3.LUT R5, R5, 0x800fffff, R19, 0xf8, !PT ;  /* 0x800fffff05057812 */ /* 0x000fc600078ef813 */
[----:B------:R-:W-:-:S03]  /*1480*/  DFMA R28, R24, -R8, 1 ;  /* 0x3ff00000181c742b */ /* 0x000fc60000000808 */
[----:B------:R-:W-:-:S05]  /*1490*/  @!P2 DFMA R4, R4, 2, -R26 ;  /* 0x400000000404a82b */ /* 0x000fca000000081a */
[----:B------:R-:W-:Y:S01]  /*14a0*/  DFMA R24, R24, R28, R24 ;  /* 0x0000001c1818722b */ /* 0x000fe20000000018 */
[----:B------:R-:W-:Y:S02]  /*14b0*/  IMAD.MOV.U32 R29, RZ, RZ, R3 ;  /* 0x000000ffff1d7224 */ /* 0x000fe400078e0003 */
[----:B------:R-:W-:Y:S01]  /*14c0*/  IMAD.MOV.U32 R28, RZ, RZ, R22 ;  /* 0x000000ffff1c7224 */ /* 0x000fe200078e0016 */
[----:B------:R-:W-:Y:S02]  /*14d0*/  @!P0 LOP3.LUT R28, R9, 0x7ff00000, RZ, 0xc0, !PT ;  /* 0x7ff00000091c8812 */ /* 0x000fe400078ec0ff */
[----:B------:R-:W-:Y:S02]  /*14e0*/  @!P2 LOP3.LUT R29, R5, 0x7ff00000, RZ, 0xc0, !PT ;  /* 0x7ff00000051da812 */ /* 0x000fe400078ec0ff */
[----:B------:R-:W-:Y:S01]  /*14f0*/  DMUL R26, R24, R4 ;  /* 0x00000004181a7228 */ /* 0x000fe20000000000 */
[----:B------:R-:W-:Y:S02]  /*1500*/  VIADD R30, R28, 0xffffffff ;  /* 0xffffffff1c1e7836 */ /* 0x000fe40000000000 */
[----:B------:R-:W-:-:S05]  /*1510*/  VIADD R21, R29, 0xffffffff ;  /* 0xffffffff1d157836 */ /* 0x000fca0000000000 */
[----:B------:R-:W-:Y:S01]  /*1520*/  DFMA R22, R26, -R8, R4 ;  /* 0x800000081a16722b */ /* 0x000fe20000000004 */
[----:B------:R-:W-:-:S04]  /*1530*/  ISETP.GT.U32.AND P0, PT, R21, 0x7feffffe, PT ;  /* 0x7feffffe1500780c */ /* 0x000fc80003f04070 */
[----:B------:R-:W-:-:S03]  /*1540*/  ISETP.GT.U32.OR P0, PT, R30, 0x7feffffe, P0 ;  /* 0x7feffffe1e00780c */ /* 0x000fc60000704470 */
[----:B------:R-:W-:-:S10]  /*1550*/  DFMA R22, R24, R22, R26 ;  /* 0x000000161816722b */ /* 0x000fd4000000001a */
[----:B------:R-:W-:Y:S05]  /*1560*/  @P0 BRA `(.L_x_19) ;  /* 0x00000000006c0947 */ /* 0x000fea0003800000 */
[----:B------:R-:W-:-:S04]  /*1570*/  LOP3.LUT R24, R17, 0x7ff00000, RZ, 0xc0, !PT ;  /* 0x7ff0000011187812 */ /* 0x000fc800078ec0ff */
[CC--:B------:R-:W-:Y:S02]  /*1580*/  VIADDMNMX R18, R3.reuse, -R24.reuse, 0xb9600000, !PT ;  /* 0xb960000003127446 */ /* 0x0c0fe40007800918 */
[----:B------:R-:W-:Y:S02]  /*1590*/  ISETP.GE.U32.AND P0, PT, R3, R24, PT ;  /* 0x000000180300720c */ /* 0x000fe40003f06070 */
[----:B------:R-:W-:Y:S02]  /*15a0*/  VIMNMX R18, PT, PT, R18, 0x46a00000, PT ;  /* 0x46a0000012127848 */ /* 0x000fe40003fe0100 */
[----:B------:R-:W-:-:S05]  /*15b0*/  SEL R3, R20, 0x63400000, !P0 ;  /* 0x6340000014037807 */ /* 0x000fca0004000000 */
[----:B------:R-:W-:Y:S02]  /*15c0*/  IMAD.IADD R3, R18, 0x1, -R3 ;  /* 0x0000000112037824 */ /* 0x000fe400078e0a03 */
[----:B------:R-:W-:Y:S02]  /*15d0*/  IMAD.MOV.U32 R18, RZ, RZ, RZ ;  /* 0x000000ffff127224 */ /* 0x000fe400078e00ff */
[----:B------:R-:W-:-:S06]  /*15e0*/  VIADD R19, R3, 0x7fe00000 ;  /* 0x7fe0000003137836 */ /* 0x000fcc0000000000 */
[----:B------:R-:W-:-:S10]  /*15f0*/  DMUL R20, R22, R18 ;  /* 0x0000001216147228 */ /* 0x000fd40000000000 */
[----:B------:R-:W-:-:S13]  /*1600*/  FSETP.GTU.AND P0, PT, |R21|, 1.469367938527859385e-39, PT ;  /* 0x001000001500780b */ /* 0x000fda0003f0c200 */
[----:B------:R-:W-:Y:S05]  /*1610*/  @P0 BRA `(.L_x_20) ;  /* 0x0000000000940947 */ /* 0x000fea0003800000 */
[----:B------:R-:W-:Y:S01]  /*1620*/  DFMA R4, R22, -R8, R4 ;  /* 0x800000081604722b */ /* 0x000fe20000000004 */
[----:B------:R-:W-:-:S09]  /*1630*/  IMAD.MOV.U32 R18, RZ, RZ, RZ ;  /* 0x000000ffff127224 */ /* 0x000fd200078e00ff */
[C---:B------:R-:W-:Y:S02]  /*1640*/  FSETP.NEU.AND P0, PT, R5.reuse, RZ, PT ;  /* 0x000000ff0500720b */ /* 0x040fe40003f0d000 */
[----:B------:R-:W-:-:S04]  /*1650*/  LOP3.LUT R17, R5, 0x80000000, R17, 0x48, !PT ;  /* 0x8000000005117812 */ /* 0x000fc800078e4811 */
[----:B------:R-:W-:-:S07]  /*1660*/  LOP3.LUT R19, R17, R19, RZ, 0xfc, !PT ;  /* 0x0000001311137212 */ /* 0x000fce00078efcff */
[----:B------:R-:W-:Y:S05]  /*1670*/  @!P0 BRA `(.L_x_20) ;  /* 0x00000000007c8947 */ /* 0x000fea0003800000 */
[----:B------:R-:W-:Y:S01]  /*1680*/  IMAD.MOV R5, RZ, RZ, -R3 ;  /* 0x000000ffff057224 */ /* 0x000fe200078e0a03 */
[----:B------:R-:W-:Y:S01]  /*1690*/  DMUL.RP R18, R22, R18 ;  /* 0x0000001216127228 */ /* 0x000fe20000008000 */
[----:B------:R-:W-:Y:S01]  /*16a0*/  IMAD.MOV.U32 R4, RZ, RZ, RZ ;  /* 0x000000ffff047224 */ /* 0x000fe200078e00ff */
[----:B------:R-:W-:-:S05]  /*16b0*/  IADD3 R3, PT, PT, -R3, -0x43300000, RZ ;  /* 0xbcd0000003037810 */ /* 0x000fca0007ffe1ff */
[----:B------:R-:W-:-:S03]  /*16c0*/  DFMA R4, R20, -R4, R22 ;  /* 0x800000041404722b */ /* 0x000fc60000000016 */
[----:B------:R-:W-:-:S07]  /*16d0*/  LOP3.LUT R17, R19, R17, RZ, 0x3c, !PT ;  /* 0x0000001113117212 */ /* 0x000fce00078e3cff */
[----:B------:R-:W-:-:S04]  /*16e0*/  FSETP.NEU.AND P0, PT, |R5|, R3, PT ;  /* 0x000000030500720b */ /* 0x000fc80003f0d200 */
[----:B------:R-:W-:Y:S02]  /*16f0*/  FSEL R20, R18, R20, !P0 ;  /* 0x0000001412147208 */ /* 0x000fe40004000000 */
[----:B------:R-:W-:Y:S01]  /*1700*/  FSEL R21, R17, R21, !P0 ;  /* 0x0000001511157208 */ /* 0x000fe20004000000 */
[----:B------:R-:W-:Y:S06]  /*1710*/  BRA `(.L_x_20) ;  /* 0x0000000000547947 */ /* 0x000fec0003800000 */
.L_x_19:
[----:B------:R-:W-:-:S14]  /*1720*/  DSETP.NAN.AND P0, PT, R18, R18, PT ;  /* 0x000000121200722a */ /* 0x000fdc0003f08000 */
[----:B------:R-:W-:Y:S05]  /*1730*/  @P0 BRA `(.L_x_21) ;  /* 0x0000000000440947 */ /* 0x000fea0003800000 */
[----:B------:R-:W-:-:S14]  /*1740*/  DSETP.NAN.AND P0, PT, R16, R16, PT ;  /* 0x000000101000722a */ /* 0x000fdc0003f08000 */
[----:B------:R-:W-:Y:S05]  /*1750*/  @P0 BRA `(.L_x_22) ;  /* 0x0000000000300947 */ /* 0x000fea0003800000 */
[----:B------:R-:W-:Y:S01]  /*1760*/  ISETP.NE.AND P0, PT, R29, R28, PT ;  /* 0x0000001c1d00720c */ /* 0x000fe20003f05270 */
[----:B------:R-:W-:Y:S02]  /*1770*/  IMAD.MOV.U32 R20, RZ, RZ, 0x0 ;  /* 0x00000000ff147424 */ /* 0x000fe400078e00ff */
[----:B------:R-:W-:-:S10]  /*1780*/  IMAD.MOV.U32 R21, RZ, RZ, -0x80000 ;  /* 0xfff80000ff157424 */ /* 0x000fd400078e00ff */
[----:B------:R-:W-:Y:S05]  /*1790*/  @!P0 BRA `(.L_x_20) ;  /* 0x0000000000348947 */ /* 0x000fea0003800000 */
[----:B------:R-:W-:Y:S02]  /*17a0*/  ISETP.NE.AND P0, PT, R29, 0x7ff00000, PT ;  /* 0x7ff000001d00780c */ /* 0x000fe40003f05270 */
[----:B------:R-:W-:Y:S02]  /*17b0*/  LOP3.LUT R21, R19, 0x80000000, R17, 0x48, !PT ;  /* 0x8000000013157812 */ /* 0x000fe400078e4811 */
[----:B------:R-:W-:-:S13]  /*17c0*/  ISETP.EQ.OR P0, PT, R28, RZ, !P0 ;  /* 0x000000ff1c00720c */ /* 0x000fda0004702670 */
[----:B------:R-:W-:Y:S01]  /*17d0*/  @P0 LOP3.LUT R3, R21, 0x7ff00000, RZ, 0xfc, !PT ;  /* 0x7ff0000015030812 */ /* 0x000fe200078efcff */
[----:B------:R-:W-:Y:S02]  /*17e0*/  @!P0 IMAD.MOV.U32 R20, RZ, RZ, RZ ;  /* 0x000000ffff148224 */ /* 0x000fe400078e00ff */
[----:B------:R-:W-:Y:S02]  /*17f0*/  @P0 IMAD.MOV.U32 R20, RZ, RZ, RZ ;  /* 0x000000ffff140224 */ /* 0x000fe400078e00ff */
[----:B------:R-:W-:Y:S01]  /*1800*/  @P0 IMAD.MOV.U32 R21, RZ, RZ, R3 ;  /* 0x000000ffff150224 */ /* 0x000fe200078e0003 */
[----:B------:R-:W-:Y:S06]  /*1810*/  BRA `(.L_x_20) ;  /* 0x0000000000147947 */ /* 0x000fec0003800000 */
.L_x_22:
[----:B------:R-:W-:Y:S01]  /*1820*/  LOP3.LUT R21, R17, 0x80000, RZ, 0xfc, !PT ;  /* 0x0008000011157812 */ /* 0x000fe200078efcff */
[----:B------:R-:W-:Y:S01]  /*1830*/  IMAD.MOV.U32 R20, RZ, RZ, R16 ;  /* 0x000000ffff147224 */ /* 0x000fe200078e0010 */
[----:B------:R-:W-:Y:S06]  /*1840*/  BRA `(.L_x_20) ;  /* 0x0000000000087947 */ /* 0x000fec0003800000 */
.L_x_21:
[----:B------:R-:W-:Y:S01]  /*1850*/  LOP3.LUT R21, R19, 0x80000, RZ, 0xfc, !PT ;  /* 0x0008000013157812 */ /* 0x000fe200078efcff */
[----:B------:R-:W-:-:S07]  /*1860*/  IMAD.MOV.U32 R20, RZ, RZ, R18 ;  /* 0x000000ffff147224 */ /* 0x000fce00078e0012 */
.L_x_20:
[----:B------:R-:W-:Y:S05]  /*1870*/  BSYNC.RECONVERGENT B1 ;  /* 0x0000000000017941 */ /* 0x000fea0003800200 */
.L_x_18:
[----:B------:R-:W-:Y:S02]  /*1880*/  IMAD.MOV.U32 R4, RZ, RZ, R0 ;  /* 0x000000ffff047224 */ /* 0x000fe400078e0000 */
[----:B------:R-:W-:Y:S02]  /*1890*/  IMAD.MOV.U32 R5, RZ, RZ, 0x0 ;  /* 0x00000000ff057424 */ /* 0x000fe400078e00ff */
[----:B------:R-:W-:Y:S02]  /*18a0*/  IMAD.MOV.U32 R8, RZ, RZ, R20 ;  /* 0x000000ffff087224 */ /* 0x000fe400078e0014 */
[----:B------:R-:W-:Y:S01]  /*18b0*/  IMAD.MOV.U32 R9, RZ, RZ, R21 ;  /* 0x000000ffff097224 */ /* 0x000fe200078e0015 */
[----:B------:R-:W-:Y:S06]  /*18c0*/  RET.REL.NODEC R4 `(_Z11slopeKernelPdS_S_ddiS_S_S_S_iS_S_) ;  /* 0xffffffe404cc7950 */ /* 0x000fec0003c3ffff */
        .type           $_Z11slopeKernelPdS_S_ddiS_S_S_S_iS_S_$__internal_accurate_pow,@function
        .size           $_Z11slopeKernelPdS_S_ddiS_S_S_S_iS_S_$__internal_accurate_pow,(.L_x_26 - $_Z11slopeKernelPdS_S_ddiS_S_S_S_iS_S_$__internal_accurate_pow)
$_Z11slopeKernelPdS_S_ddiS_S_S_S_iS_S_$__internal_accurate_pow:
[----:B------:R-:W-:Y:S01]  /*18d0*/  ISETP.GT.U32.AND P0, PT, R3, 0xfffff, PT ;  /* 0x000fffff0300780c */ /* 0x000fe20003f04070 */
[----:B------:R-:W-:Y:S01]  /*18e0*/  IMAD.MOV.U32 R16, RZ, RZ, R22 ;  /* 0x000000ffff107224 */ /* 0x000fe200078e0016 */
[----:B------:R-:W-:Y:S01]  /*18f0*/  UMOV UR4, 0x7d2cafe2 ;  /* 0x7d2cafe200047882 */ /* 0x000fe20000000000 */
[--C-:B------:R-:W-:Y:S01]  /*1900*/  IMAD.MOV.U32 R17, RZ, RZ, R3.reuse ;  /* 0x000000ffff117224 */ /* 0x100fe200078e0003 */
[----:B------:R-:W-:Y:S01]  /*1910*/  UMOV UR5, 0x3eb0f5ff ;  /* 0x3eb0f5ff00057882 */ /* 0x000fe20000000000 */
[--C-:B------:R-:W-:Y:S01]  /*1920*/  IMAD.MOV.U32 R18, RZ, RZ, R3.reuse ;  /* 0x000000ffff127224 */ /* 0x100fe200078e0003 */
[----:B------:R-:W-:Y:S01]  /*1930*/  SHF.R.U32.HI R3, RZ, 0x14, R3 ;  /* 0x00000014ff037819 */ /* 0x000fe20000011603 */
[----:B------:R-:W-:Y:S01]  /*1940*/  IMAD.MOV.U32 R32, RZ, RZ, RZ ;  /* 0x000000ffff207224 */ /* 0x000fe200078e00ff */
[----:B------:R-:W-:Y:S01]  /*1950*/  UMOV UR6, 0x3b39803f ;  /* 0x3b39803f00067882 */ /* 0x000fe20000000000 */
[----:B------:R-:W-:Y:S01]  /*1960*/  IMAD.MOV.U32 R24, RZ, RZ, 0x41ad3b5a ;  /* 0x41ad3b5aff187424 */ /* 0x000fe200078e00ff */
[----:B------:R-:W-:Y:S01]  /*1970*/  UMOV UR7, 0x3c7abc9e ;  /* 0x3c7abc9e00077882 */ /* 0x000fe20000000000 */
[----:B------:R-:W-:-:S02]  /*1980*/  IMAD.MOV.U32 R25, RZ, RZ, 0x3ed0f5d2 ;  /* 0x3ed0f5d2ff197424 */ /* 0x000fc400078e00ff */
[----:B------:R-:W-:-:S10]  /*1990*/  @!P0 DMUL R16, R16, 1.80143985094819840000e+16 ;  /* 0x4350000010108828 */ /* 0x000fd40000000000 */
[----:B------:R-:W-:Y:S01]  /*19a0*/  @!P0 IMAD.MOV.U32 R18, RZ, RZ, R17 ;  /* 0x000000ffff128224 */ /* 0x000fe200078e0011 */
[----:B------:R-:W-:Y:S01]  /*19b0*/  @!P0 LEA.HI R3, R17, 0xffffffca, RZ, 0xc ;  /* 0xffffffca11038811 */ /* 0x000fe200078f60ff */
[----:B------:R-:W-:-:S03]  /*19c0*/  @!P0 IMAD.MOV.U32 R22, RZ, RZ, R16 ;  /* 0x000000ffff168224 */ /* 0x000fc600078e0010 */
[----:B------:R-:W-:Y:S01]  /*19d0*/  LOP3.LUT R18, R18, 0x800fffff, RZ, 0xc0, !PT ;  /* 0x800fffff12127812 */ /* 0x000fe200078ec0ff */
[----:B------:R-:W-:-:S03]  /*19e0*/  VIADD R16, R3, 0xfffffc01 ;  /* 0xfffffc0103107836 */ /* 0x000fc60000000000 */
[----:B------:R-:W-:-:S04]  /*19f0*/  LOP3.LUT R23, R18, 0x3ff00000, RZ, 0xfc, !PT ;  /* 0x3ff0000012177812 */ /* 0x000fc800078efcff */
[----:B------:R-:W-:-:S13]  /*1a00*/  ISETP.GE.U32.AND P1, PT, R23, 0x3ff6a09f, PT ;  /* 0x3ff6a09f1700780c */ /* 0x000fda0003f26070 */
[----:B------:R-:W-:Y:S02]  /*1a10*/  @P1 VIADD R19, R23, 0xfff00000 ;  /* 0xfff0000017131836 */ /* 0x000fe40000000000 */
[----:B------:R-:W-:Y:S02]  /*1a20*/  @P1 VIADD R16, R3, 0xfffffc02 ;  /* 0xfffffc0203101836 */ /* 0x000fe40000000000 */
[----:B------:R-:W-:-:S06]  /*1a30*/  @P1 IMAD.MOV.U32 R23, RZ, RZ, R19 ;  /* 0x000000ffff171224 */ /* 0x000fcc00078e0013 */
[C---:B------:R-:W-:Y:S02]  /*1a40*/  DADD R20, R22.reuse, 1 ;  /* 0x3ff0000016147429 */ /* 0x040fe40000000000 */
[----:B------:R-:W-:-:S04]  /*1a50*/  DADD R22, R22, -1 ;  /* 0xbff0000016167429 */ /* 0x000fc80000000000 */
[----:B------:R-:W0:Y:S02]  /*1a60*/  MUFU.RCP64H R33, R21 ;  /* 0x0000001500217308 */ /* 0x000e240000001800 */
[----:B0-----:R-:W-:-:S08]  /*1a70*/  DFMA R18, -R20, R32, 1 ;  /* 0x3ff000001412742b */ /* 0x001fd00000000120 */
[----:B------:R-:W-:-:S08]  /*1a80*/  DFMA R18, R18, R18, R18 ;  /* 0x000000121212722b */ /* 0x000fd00000000012 */
[----:B------:R-:W-:-:S08]  /*1a90*/  DFMA R32, R32, R18, R32 ;  /* 0x000000122020722b */ /* 0x000fd00000000020 */
[----:B------:R-:W-:-:S08]  /*1aa0*/  DMUL R18, R22, R32 ;  /* 0x0000002016127228 */ /* 0x000fd00000000000 */
[----:B------:R-:W-:-:S08]  /*1ab0*/  DFMA R18, R22, R32, R18 ;  /* 0x000000201612722b */ /* 0x000fd00000000012 */
[----:B------:R-:W-:-:S08]  /*1ac0*/  DMUL R30, R18, R18 ;  /* 0x00000012121e7228 */ /* 0x000fd00000000000 */
[----:B------:R-:W-:Y:S01]  /*1ad0*/  DFMA R20, R30, UR4, R24 ;  /* 0x000000041e147c2b */ /* 0x000fe20008000018 */
[----:B------:R-:W-:Y:S01]  /*1ae0*/  UMOV UR4, 0x75488a3f ;  /* 0x75488a3f00047882 */ /* 0x000fe20000000000 */
[----:B------:R-:W-:Y:S01]  /*1af0*/  UMOV UR5, 0x3ef3b20a ;  /* 0x3ef3b20a00057882 */ /* 0x000fe20000000000 */
[----:B------:R-:W-:-:S05]  /*1b00*/  DADD R24, R22, -R18 ;  /* 0x0000000016187229 */ /* 0x000fca0000000812 */
[----:B------:R-:W-:Y:S01]  /*1b10*/  DFMA R20, R30, R20, UR4 ;  /* 0x000000041e147e2b */ /* 0x000fe20008000014 */
[----:B------:R-:W-:Y:S01]  /*1b20*/  UMOV UR4, 0xe4faecd5 ;  /* 0xe4faecd500047882 */ /* 0x000fe20000000000 */
[----:B------:R-:W-:Y:S01]  /*1b30*/  UMOV UR5, 0x3f1745cd ;  /* 0x3f1745cd00057882 */ /* 0x000fe20000000000 */
[----:B------:R-:W-:-:S05]  /*1b40*/  DADD R24, R24, R24 ;  /* 0x0000000018187229 */ /* 0x000fca0000000018 */
[----:B------:R-:W-:Y:S01]  /*1b50*/  DFMA R20, R30, R20, UR4 ;  /* 0x000000041e147e2b */ /* 0x000fe20008000014 */
[----:B------:R-:W-:Y:S01]  /*1b60*/  UMOV UR4, 0x258a578b ;  /* 0x258a578b00047882 */ /* 0x000fe20000000000 */
[----:B------:R-:W-:Y:S01]  /*1b70*/  UMOV UR5, 0x3f3c71c7 ;  /* 0x3f3c71c700057882 */ /* 0x000fe20000000000 */
[-C--:B------:R-:W-:Y:S02]  /*1b80*/  DFMA R24, R22, -R18.reuse, R24 ;  /* 0x800000121618722b */ /* 0x080fe40000000018 */
[----:B------:R-:W-:-:S03]  /*1b90*/  DMUL R22, R18, R18 ;  /* 0x0000001212167228 */ /* 0x000fc60000000000 */
[----:B------:R-:W-:Y:S01]  /*1ba0*/  DFMA R20, R30, R20, UR4 ;  /* 0x000000041e147e2b */ /* 0x000fe20008000014 */
[----:B------:R-:W-:Y:S01]  /*1bb0*/  UMOV UR4, 0x9242b910 ;  /* 0x9242b91000047882 */ /* 0x000fe20000000000 */
[----:B------:R-:W-:Y:S01]  /*1bc0*/  UMOV UR5, 0x3f624924 ;  /* 0x3f62492400057882 */ /* 0x000fe20000000000 */
[----:B------:R-:W-:-:S05]  /*1bd0*/  DMUL R24, R32, R24 ;  /* 0x0000001820187228 */ /* 0x000fca0000000000 */
[----:B------:R-:W-:Y:S01]  /*1be0*/  DFMA R20, R30, R20, UR4 ;  /* 0x000000041e147e2b */ /* 0x000fe20008000014 */
[----:B------:R-:W-:Y:S01]  /*1bf0*/  UMOV UR4, 0x99999dfb ;  /* 0x99999dfb00047882 */ /* 0x000fe20000000000 */
[----:B------:R-:W-:-:S03]  /*1c00*/  UMOV UR5, 0x3f899999 ;  /* 0x3f89999900057882 */ /* 0x000fc60000000000 */
[----:B------:R-:W-:Y:S02]  /*1c10*/  VIADD R35, R25, 0x100000 ;  /* 0x0010000019237836 */ /* 0x000fe40000000000 */
[----:B------:R-:W-:Y:S01]  /*1c20*/  IMAD.MOV.U32 R34, RZ, RZ, R24 ;  /* 0x000000ffff227224 */ /* 0x000fe200078e0018 */
[----:B------:R-:W-:Y:S01]  /*1c30*/  DFMA R26, R30, R20, UR4 ;  /* 0x000000041e1a7e2b */ /* 0x000fe20008000014 */
[----:B------:R-:W-:Y:S01]  /*1c40*/  UMOV UR4, 0x55555555 ;  /* 0x5555555500047882 */ /* 0x000fe20000000000 */
[----:B------:R-:W-:-:S06]  /*1c50*/  UMOV UR5, 0x3fb55555 ;  /* 0x3fb5555500057882 */ /* 0x000fcc0000000000 */
[----:B------:R-:W-:-:S08]  /*1c60*/  DFMA R20, R30, R26, UR4 ;  /* 0x000000041e147e2b */ /* 0x000fd0000800001a */
[----:B------:R-:W-:Y:S01]  /*1c70*/  DADD R28, -R20, UR4 ;  /* 0x00000004141c7e29 */ /* 0x000fe20008000100 */
[----:B------:R-:W-:Y:S01]  /*1c80*/  UMOV UR4, 0xb9e7b0 ;  /* 0x00b9e7b000047882 */ /* 0x000fe20000000000 */
[----:B------:R-:W-:-:S06]  /*1c90*/  UMOV UR5, 0x3c46a4cb ;  /* 0x3c46a4cb00057882 */ /* 0x000fcc0000000000 */
[----:B------:R-:W-:Y:S02]  /*1ca0*/  DFMA R30, R30, R26, R28 ;  /* 0x0000001a1e1e722b */ /* 0x000fe4000000001c */
[C---:B------:R-:W-:Y:S02]  /*1cb0*/  DMUL R26, R18.reuse, R22 ;  /* 0x00000016121a7228 */ /* 0x040fe40000000000 */
[----:B------:R-:W-:-:S04]  /*1cc0*/  DFMA R28, R18, R18, -R22 ;  /* 0x00000012121c722b */ /* 0x000fc80000000816 */
[----:B------:R-:W-:Y:S01]  /*1cd0*/  DADD R30, R30, -UR4 ;  /* 0x800000041e1e7e29 */ /* 0x000fe20008000000 */
[----:B------:R-:W-:Y:S01]  /*1ce0*/  UMOV UR4, 0x80000000 ;  /* 0x8000000000047882 */ /* 0x000fe20000000000 */
[C---:B------:R-:W-:Y:S01]  /*1cf0*/  DFMA R32, R18.reuse, R22, -R26 ;  /* 0x000000161220722b */ /* 0x040fe2000000081a */
[----:B------:R-:W-:Y:S01]  /*1d00*/  UMOV UR5, 0x43300000 ;  /* 0x4330000000057882 */ /* 0x000fe20000000000 */
[----:B------:R-:W-:-:S06]  /*1d10*/  DFMA R28, R18, R34, R28 ;  /* 0x00000022121c722b */ /* 0x000fcc000000001c */
[----:B------:R-:W-:Y:S02]  /*1d20*/  DFMA R32, R24, R22, R32 ;  /* 0x000000161820722b */ /* 0x000fe40000000020 */
[----:B------:R-:W-:-:S06]  /*1d30*/  DADD R22, R20, R30 ;  /* 0x0000000014167229 */ /* 0x000fcc000000001e */
[----:B------:R-:W-:Y:S02]  /*1d40*/  DFMA R28, R18, R28, R32 ;  /* 0x0000001c121c722b */ /* 0x000fe40000000020 */
[----:B------:R-:W-:Y:S02]  /*1d50*/  DMUL R32, R22, R26 ;  /* 0x0000001a16207228 */ /* 0x000fe40000000000 */
[----:B------:R-:W-:-:S06]  /*1d60*/  DADD R34, R20, -R22 ;  /* 0x0000000014227229 */ /* 0x000fcc0000000816 */
[----:B------:R-:W-:Y:S02]  /*1d70*/  DFMA R20, R22, R26, -R32 ;  /* 0x0000001a1614722b */ /* 0x000fe40000000820 */
[----:B------:R-:W-:-:S06]  /*1d80*/  DADD R34, R30, R34 ;  /* 0x000000001e227229 */ /* 0x000fcc0000000022 */
[----:B------:R-:W-:-:S08]  /*1d90*/  DFMA R20, R22, R28, R20 ;  /* 0x0000001c1614722b */ /* 0x000fd00000000014 */
[----:B------:R-:W-:-:S08]  /*1da0*/  DFMA R26, R34, R26, R20 ;  /* 0x0000001a221a722b */ /* 0x000fd00000000014 */
[----:B------:R-:W-:-:S08]  /*1db0*/  DADD R22, R32, R26 ;  /* 0x0000000020167229 */ /* 0x000fd0000000001a */
[--C-:B------:R-:W-:Y:S02]  /*1dc0*/  DADD R20, R18, R22.reuse ;  /* 0x0000000012147229 */ /* 0x100fe40000000016 */
[----:B------:R-:W-:-:S06]  /*1dd0*/  DADD R32, R32, -R22 ;  /* 0x0000000020207229 */ /* 0x000fcc0000000816 */
[----:B------:R-:W-:Y:S02]  /*1de0*/  DADD R18, R18, -R20 ;  /* 0x0000000012127229 */ /* 0x000fe40000000814 */
[----:B------:R-:W-:-:S06]  /*1df0*/  DADD R32, R26, R32 ;  /* 0x000000001a207229 */ /* 0x000fcc0000000020 */
[----:B------:R-:W-:-:S08]  /*1e00*/  DADD R18, R22, R18 ;  /* 0x0000000016127229 */ /* 0x000fd00000000012 */
[----:B------:R-:W-:-:S08]  /*1e10*/  DADD R18, R32, R18 ;  /* 0x0000000020127229 */ /* 0x000fd00000000012 */
[----:B------:R-:W-:Y:S01]  /*1e20*/  DADD R24, R24, R18 ;  /* 0x0000000018187229 */ /* 0x000fe20000000012 */
[----:B------:R-:W-:Y:S01]  /*1e30*/  LOP3.LUT R18, R16, 0x80000000, RZ, 0x3c, !PT ;  /* 0x8000000010127812 */ /* 0x000fe200078e3cff */
[----:B------:R-:W-:-:S06]  /*1e40*/  IMAD.MOV.U32 R19, RZ, RZ, 0x43300000 ;  /* 0x43300000ff137424 */ /* 0x000fcc00078e00ff */
[----:B------:R-:W-:Y:S02]  /*1e50*/  DADD R22, R20, R24 ;  /* 0x0000000014167229 */ /* 0x000fe40000000018 */
[----:B------:R-:W-:Y:S01]  /*1e60*/  DADD R18, R18, -UR4 ;  /* 0x8000000412127e29 */ /* 0x000fe20008000000 */
[----:B------:R-:W-:Y:S01]  /*1e70*/  UMOV UR4, 0xfefa39ef ;  /* 0xfefa39ef00047882 */ /* 0x000fe20000000000 */
[----:B------:R-:W-:-:S04]  /*1e80*/  UMOV UR5, 0x3fe62e42 ;  /* 0x3fe62e4200057882 */ /* 0x000fc80000000000 */
[--C-:B------:R-:W-:Y:S02]  /*1e90*/  DADD R20, R20, -R22.reuse ;  /* 0x0000000014147229 */ /* 0x100fe40000000816 */
[----:B------:R-:W-:-:S06]  /*1ea0*/  DFMA R16, R18, UR4, R22 ;  /* 0x0000000412107c2b */ /* 0x000fcc0008000016 */
[----:B------:R-:W-:Y:S02]  /*1eb0*/  DADD R20, R24, R20 ;  /* 0x0000000018147229 */ /* 0x000fe40000000014 */
[----:B------:R-:W-:-:S08]  /*1ec0*/  DFMA R26, R18, -UR4, R16 ;  /* 0x80000004121a7c2b */ /* 0x000fd00008000010 */
[----:B------:R-:W-:-:S08]  /*1ed0*/  DADD R26, -R22, R26 ;  /* 0x00000000161a7229 */ /* 0x000fd0000000011a */
[----:B------:R-:W-:-:S08]  /*1ee0*/  DADD R20, R20, -R26 ;  /* 0x0000000014147229 */ /* 0x000fd0000000081a */
[----:B------:R-:W-:Y:S01]  /*1ef0*/  DFMA R20, R18, UR6, R20 ;  /* 0x0000000612147c2b */ /* 0x000fe20008000014 */
[----:B------:R-:W-:Y:S01]  /*1f00*/  UMOV UR6, 0x55555555 ;  /* 0x5555555500067882 */ /* 0x000fe20000000000 */
[----:B------:R-:W-:-:S06]  /*1f10*/  UMOV UR7, 0x3ff55555 ;  /* 0x3ff5555500077882 */ /* 0x000fcc0000000000 */
[----:B------:R-:W-:-:S08]  /*1f20*/  DADD R18, R16, R20 ;  /* 0x0000000010127229 */ /* 0x000fd00000000014 */
[----:B------:R-:W-:Y:S02]  /*1f30*/  DADD R22, R16, -R18 ;  /* 0x0000000010167229 */ /* 0x000fe40000000812 */
[----:B------:R-:W-:-:S06]  /*1f40*/  DMUL R16, R18, UR6 ;  /* 0x0000000612107c28 */ /* 0x000fcc0008000000 */
[----:B------:R-:W-:Y:S02]  /*1f50*/  DADD R22, R20, R22 ;  /* 0x0000000014167229 */ /* 0x000fe40000000016 */
[----:B------:R-:W-:Y:S01]  /*1f60*/  DFMA R18, R18, UR6, -R16 ;  /* 0x0000000612127c2b */ /* 0x000fe20008000810 */
[----:B------:R-:W-:Y:S02]  /*1f70*/  IMAD.MOV.U32 R20, RZ, RZ, 0x652b82fe ;  /* 0x652b82feff147424 */ /* 0x000fe400078e00ff */
[----:B------:R-:W-:-:S05]  /*1f80*/  IMAD.MOV.U32 R21, RZ, RZ, 0x3ff71547 ;  /* 0x3ff71547ff157424 */ /* 0x000fca00078e00ff */
[----:B------:R-:W-:-:S08]  /*1f90*/  DFMA R22, R22, UR6, R18 ;  /* 0x0000000616167c2b */ /* 0x000fd00008000012 */
[----:B------:R-:W-:-:S08]  /*1fa0*/  DADD R18, R16, R22 ;  /* 0x0000000010127229 */ /* 0x000fd00000000016 */
[----:B------:R-:W-:Y:S02]  /*1fb0*/  DFMA R20, R18, R20, 6.75539944105574400000e+15 ;  /* 0x433800001214742b */ /* 0x000fe40000000014 */
[----:B------:R-:W-:Y:S01]  /*1fc0*/  FSETP.GEU.AND P0, PT, |R19|, 4.1917929649353027344, PT ;  /* 0x4086232b1300780b */ /* 0x000fe20003f0e200 */
[----:B------:R-:W-:-:S05]  /*1fd0*/  DADD R16, R16, -R18 ;  /* 0x0000000010107229 */ /* 0x000fca0000000812 */
[----:B------:R-:W-:-:S03]  /*1fe0*/  DADD R24, R20, -6.75539944105574400000e+15 ;  /* 0xc338000014187429 */ /* 0x000fc60000000000 */
[----:B------:R-:W-:-:S05]  /*1ff0*/  DADD R22, R22, R16 ;  /* 0x0000000016167229 */ /* 0x000fca0000000010 */
[----:B------:R-:W-:Y:S01]  /*2000*/  DFMA R26, R24, -UR4, R18 ;  /* 0x80000004181a7c2b */ /* 0x000fe20008000012 */
[----:B------:R-:W-:Y:S01]  /*2010*/  UMOV UR4, 0x3b39803f ;  /* 0x3b39803f00047882 */ /* 0x000fe20000000000 */
[----:B------:R-:W-:-:S06]  /*2020*/  UMOV UR5, 0x3c7abc9e ;  /* 0x3c7abc9e00057882 */ /* 0x000fcc0000000000 */
[----:B------:R-:W-:Y:S01]  /*2030*/  DFMA R24, R24, -UR4, R26 ;  /* 0x8000000418187c2b */ /* 0x000fe2000800001a */
[----:B------:R-:W-:Y:S01]  /*2040*/  UMOV UR4, 0x69ce2bdf ;  /* 0x69ce2bdf00047882 */ /* 0x000fe20000000000 */
[----:B------:R-:W-:Y:S01]  /*2050*/  IMAD.MOV.U32 R26, RZ, RZ, -0x35dec16 ;  /* 0xfca213eaff1a7424 */ /* 0x000fe200078e00ff */
[----:B------:R-:W-:Y:S01]  /*2060*/  UMOV UR5, 0x3e5ade15 ;  /* 0x3e5ade1500057882 */ /* 0x000fe20000000000 */
[----:B------:R-:W-:-:S06]  /*2070*/  IMAD.MOV.U32 R27, RZ, RZ, 0x3e928af3 ;  /* 0x3e928af3ff1b7424 */ /* 0x000fcc00078e00ff */
[----:B------:R-:W-:Y:S01]  /*2080*/  DFMA R26, R24, UR4, R26 ;  /* 0x00000004181a7c2b */ /* 0x000fe2000800001a */
[----:B------:R-:W-:Y:S01]  /*2090*/  UMOV UR4, 0x62401315 ;  /* 0x6240131500047882 */ /* 0x000fe20000000000 */
[----:B------:R-:W-:-:S06]  /*20a0*/  UMOV UR5, 0x3ec71dee ;  /* 0x3ec71dee00057882 */ /* 0x000fcc0000000000 */
[----:B------:R-:W-:Y:S01]  /*20b0*/  DFMA R26, R24, R26, UR4 ;  /* 0x00000004181a7e2b */ /* 0x000fe2000800001a */
        /* <DEDUP_REMOVED lines=20> */
[----:B------:R-:W-:-:S08]  /*2200*/  DFMA R26, R24, R26, UR4 ;  /* 0x00000004181a7e2b */ /* 0x000fd0000800001a */
[----:B------:R-:W-:-:S08]  /*2210*/  DFMA R26, R24, R26, 1 ;  /* 0x3ff00000181a742b */ /* 0x000fd0000000001a */
[----:B------:R-:W-:-:S10]  /*2220*/  DFMA R24, R24, R26, 1 ;  /* 0x3ff000001818742b */ /* 0x000fd4000000001a */
[----:B------:R-:W-:Y:S02]  /*2230*/  IMAD R17, R20, 0x100000, R25 ;  /* 0x0010000014117824 */ /* 0x000fe400078e0219 */
[----:B------:R-:W-:Y:S01]  /*2240*/  IMAD.MOV.U32 R16, RZ, RZ, R24 ;  /* 0x000000ffff107224 */ /* 0x000fe200078e0018 */
[----:B------:R-:W-:Y:S06]  /*2250*/  @!P0 BRA `(.L_x_23) ;  /* 0x0000000000308947 */ /* 0x000fec0003800000 */
[----:B------:R-:W-:Y:S01]  /*2260*/  FSETP.GEU.AND P1, PT, |R19|, 4.2275390625, PT ;  /* 0x408748001300780b */ /* 0x000fe20003f2e200 */
[C---:B------:R-:W-:Y:S02]  /*2270*/  DADD R16, R18.reuse, +INF ;  /* 0x7ff0000012107429 */ /* 0x040fe40000000000 */
[----:B------:R-:W-:-:S08]  /*2280*/  DSETP.GEU.AND P0, PT, R18, RZ, PT ;  /* 0x000000ff1200722a */ /* 0x000fd00003f0e000 */
[----:B------:R-:W-:Y:S02]  /*2290*/  FSEL R16, R16, RZ, P0 ;  /* 0x000000ff10107208 */ /* 0x000fe40000000000 */
[----:B------:R-:W-:Y:S02]  /*22a0*/  @!P1 LEA.HI R3, R20, R20, RZ, 0x1 ;  /* 0x0000001414039211 */ /* 0x000fe400078f08ff */
[----:B------:R-:W-:Y:S02]  /*22b0*/  FSEL R17, R17, RZ, P0 ;  /* 0x000000ff11117208 */ /* 0x000fe40000000000 */
[----:B------:R-:W-:-:S05]  /*22c0*/  @!P1 SHF.R.S32.HI R3, RZ, 0x1, R3 ;  /* 0x00000001ff039819 */ /* 0x000fca0000011403 */
[----:B------:R-:W-:Y:S02]  /*22d0*/  @!P1 IMAD.IADD R18, R20, 0x1, -R3 ;  /* 0x0000000114129824 */ /* 0x000fe400078e0a03 */
[----:B------:R-:W-:-:S03]  /*22e0*/  @!P1 IMAD R25, R3, 0x100000, R25 ;  /* 0x0010000003199824 */ /* 0x000fc600078e0219 */
[----:B------:R-:W-:Y:S01]  /*22f0*/  @!P1 LEA R19, R18, 0x3ff00000, 0x14 ;  /* 0x3ff0000012139811 */ /* 0x000fe200078ea0ff */
[----:B------:R-:W-:-:S06]  /*2300*/  @!P1 IMAD.MOV.U32 R18, RZ, RZ, RZ ;  /* 0x000000ffff129224 */ /* 0x000fcc00078e00ff */
[----:B------:R-:W-:-:S11]  /*2310*/  @!P1 DMUL R16, R24, R18 ;  /* 0x0000001218109228 */ /* 0x000fd60000000000 */
.L_x_23:
[----:B------:R-:W-:Y:S02]  /*2320*/  DFMA R22, R22, R16, R16 ;  /* 0x000000101616722b */ /* 0x000fe40000000010 */
[----:B------:R-:W-:-:S08]  /*2330*/  DSETP.NEU.AND P0, PT, |R16|, +INF , PT ;  /* 0x7ff000001000742a */ /* 0x000fd00003f0d200 */
[----:B------:R-:W-:Y:S01]  /*2340*/  FSEL R3, R16, R22, !P0 ;  /* 0x0000001610037208 */ /* 0x000fe20004000000 */
[----:B------:R-:W-:Y:S01]  /*2350*/  IMAD.MOV.U32 R16, RZ, RZ, R0 ;  /* 0x000000ffff107224 */ /* 0x000fe200078e0000 */
[----:B------:R-:W-:Y:S01]  /*2360*/  FSEL R22, R17, R23, !P0 ;  /* 0x0000001711167208 */ /* 0x000fe20004000000 */
[----:B------:R-:W-:-:S04]  /*2370*/  IMAD.MOV.U32 R17, RZ, RZ, 0x0 ;  /* 0x00000000ff117424 */ /* 0x000fc800078e00ff */
[----:B------:R-:W-:Y:S05]  /*2380*/  RET.REL.NODEC R16 `(_Z11slopeKernelPdS_S_ddiS_S_S_S_iS_S_) ;  /* 0xffffffdc101c7950 */ /* 0x000fea0003c3ffff */
.L_x_24:
[----:B------:R-:W-:-:S00]  /*2390*/  BRA `(.L_x_24) ;  /* 0xfffffffc00fc7947 */ /* 0x000fc0000383ffff */
[----:B------:R-:W-:-:S00]  /*23a0*/  NOP ;  /* 0x0000000000007918 */ /* 0x000fc00000000000 */
        /* <DEDUP_REMOVED lines=13> */
.L_x_26:


//--------------------- .nv.shared.reserved.0     --------------------------
	.section	.nv.shared.reserved.0,"aw",@nobits
	.weak		__nv_reservedSMEM_offset_0_alias
	.size		__nv_reservedSMEM_offset_0_alias, 0, 64
	.other		__nv_reservedSMEM_offset_0_alias,@"STO_CUDA_RESERVED_SHARED STV_DEFAULT"
__nv_reservedSMEM_offset_0_alias:
	.zero		0
	.zero		64


//--------------------- .nv.constant0._Z11slopeKernelPdS_S_ddiS_S_S_S_iS_S_ --------------------------
	.section	.nv.constant0._Z11slopeKernelPdS_S_ddiS_S_S_S_iS_S_,"a",@progbits
	.sectionflags	@""
	.align	4
.nv.constant0._Z11slopeKernelPdS_S_ddiS_S_S_S_iS_S_:
	.zero		1000


//--------------------- SYMBOLS --------------------------

	.type		.nv.reservedSmem.offset0,@object
	.size		.nv.reservedSmem.offset0,0x4
